	.target	sm_90a

	.elftype	@"ET_EXEC"


//--------------------- .note.nv.tkinfo           --------------------------
	.section	.note.nv.tkinfo,"",@"SHT_NOTE"
	.sectionflags	@"SHF_NOTE_NV_TKINFO"
	.tkinfo
        /*0018*/ 	.word	0x00000002
        /*0030*/ 	.string	""
        /*0030*/ 	.string	"ptxas"
        /*0030*/ 	.string	"Cuda compilation tools, release 13.0, V13.0.88"
        /*0030*/ 	.string	"Build cuda_13.0.r13.0/compiler.36424714_0"
        /*0030*/ 	.string	"-arch sm_90a -m 64 "



//--------------------- .note.nv.cuinfo           --------------------------
	.section	.note.nv.cuinfo,"",@"SHT_NOTE"
	.sectionflags	@"SHF_NOTE_NV_CUINFO"
        /*0018*/ 	.short	0x0002
        /*001a*/ 	.short	0x005a
        /*001c*/ 	.short	0x0082
	.zero		2


//--------------------- .nv.info                  --------------------------
	.section	.nv.info,"",@"SHT_CUDA_INFO"
	.align	4


	//----- nvinfo : EIATTR_REGCOUNT
	.align		4
        /*0000*/ 	.byte	0x04, 0x2f
        /*0002*/ 	.short	(.L_15 - .L_14)
	.align		4
.L_14:
        /*0004*/ 	.word	index@(_ZN7cutlass13device_kernelINS_4gemm6kernel13GemmUniversalIN4cute5tupleIJiiiiEEENS1_10collective13CollectiveMmaINS1_34MainloopSm90TmaGmmaWarpSpecializedILi3ENS5_IJNS4_1CILi1EEENSA_ILi2EEESB_EEENS1_35KernelTmaWarpSpecializedCooperativeEEENS5_IJNSA_ILi128EEESG_SG_EEENS_10bfloat16_tENS5_IJlSB_lEEESI_SJ_NS4_8TiledMMAINS4_8MMA_AtomIJNS4_4SM904GMMA28MMA_64x128x16_F32BF16BF16_SSILNSN_5MajorE0ELSP_0ELNSN_7ScaleInE1ELSQ_1EEEEEENS4_6LayoutINS5_IJSC_SB_SB_EEENS5_IJSB_NSA_ILi0EEESV_EEEEENS5_IJNS4_10UnderscoreESY_SY_EEEEENS4_23SM90_TMA_LOAD_MULTICASTENS4_14ComposedLayoutINS4_7SwizzleILi3ELi4ELi3EEENS4_18smem_ptr_flag_bitsILi16EEENST_INS5_IJNSA_ILi8EEENSA_ILi64EEEEEENS5_IJS18_SB_EEEEEEEvNS4_8identityENS4_13SM90_TMA_LOADES1C_vS1D_EENS_8epilogue10collective6detail29Sm90TmaWarpSpecializedAdapterINS1H_15DefaultEpilogueISI_SJ_SJ_NS1G_6thread17LinearCombinationISI_Li1EffLNS1L_9ScaleType4KindE0ELNS_15FloatRoundStyleE2ESI_EENS1_15EpilogueDefaultEEEEEvvEEEEvNT_6ParamsE)
        /*0008*/ 	.word	0x000000a8


	//----- nvinfo : EIATTR_FRAME_SIZE
	.align		4
.L_15:
        /*000c*/ 	.byte	0x04, 0x11
        /*000e*/ 	.short	(.L_17 - .L_16)
	.align		4
.L_16:
        /*0010*/ 	.word	index@(_ZN7cutlass13device_kernelINS_4gemm6kernel13GemmUniversalIN4cute5tupleIJiiiiEEENS1_10collective13CollectiveMmaINS1_34MainloopSm90TmaGmmaWarpSpecializedILi3ENS5_IJNS4_1CILi1EEENSA_ILi2EEESB_EEENS1_35KernelTmaWarpSpecializedCooperativeEEENS5_IJNSA_ILi128EEESG_SG_EEENS_10bfloat16_tENS5_IJlSB_lEEESI_SJ_NS4_8TiledMMAINS4_8MMA_AtomIJNS4_4SM904GMMA28MMA_64x128x16_F32BF16BF16_SSILNSN_5MajorE0ELSP_0ELNSN_7ScaleInE1ELSQ_1EEEEEENS4_6LayoutINS5_IJSC_SB_SB_EEENS5_IJSB_NSA_ILi0EEESV_EEEEENS5_IJNS4_10UnderscoreESY_SY_EEEEENS4_23SM90_TMA_LOAD_MULTICASTENS4_14ComposedLayoutINS4_7SwizzleILi3ELi4ELi3EEENS4_18smem_ptr_flag_bitsILi16EEENST_INS5_IJNSA_ILi8EEENSA_ILi64EEEEEENS5_IJS18_SB_EEEEEEEvNS4_8identityENS4_13SM90_TMA_LOADES1C_vS1D_EENS_8epilogue10collective6detail29Sm90TmaWarpSpecializedAdapterINS1H_15DefaultEpilogueISI_SJ_SJ_NS1G_6thread17LinearCombinationISI_Li1EffLNS1L_9ScaleType4KindE0ELNS_15FloatRoundStyleE2ESI_EENS1_15EpilogueDefaultEEEEEvvEEEEvNT_6ParamsE)
        /*0014*/ 	.word	0x00000000


	//----- nvinfo : EIATTR_MIN_STACK_SIZE
	.align		4
.L_17:
        /*0018*/ 	.byte	0x04, 0x12
        /*001a*/ 	.short	(.L_19 - .L_18)
	.align		4
.L_18:
        /*001c*/ 	.word	index@(_ZN7cutlass13device_kernelINS_4gemm6kernel13GemmUniversalIN4cute5tupleIJiiiiEEENS1_10collective13CollectiveMmaINS1_34MainloopSm90TmaGmmaWarpSpecializedILi3ENS5_IJNS4_1CILi1EEENSA_ILi2EEESB_EEENS1_35KernelTmaWarpSpecializedCooperativeEEENS5_IJNSA_ILi128EEESG_SG_EEENS_10bfloat16_tENS5_IJlSB_lEEESI_SJ_NS4_8TiledMMAINS4_8MMA_AtomIJNS4_4SM904GMMA28MMA_64x128x16_F32BF16BF16_SSILNSN_5MajorE0ELSP_0ELNSN_7ScaleInE1ELSQ_1EEEEEENS4_6LayoutINS5_IJSC_SB_SB_EEENS5_IJSB_NSA_ILi0EEESV_EEEEENS5_IJNS4_10UnderscoreESY_SY_EEEEENS4_23SM90_TMA_LOAD_MULTICASTENS4_14ComposedLayoutINS4_7SwizzleILi3ELi4ELi3EEENS4_18smem_ptr_flag_bitsILi16EEENST_INS5_IJNSA_ILi8EEENSA_ILi64EEEEEENS5_IJS18_SB_EEEEEEEvNS4_8identityENS4_13SM90_TMA_LOADES1C_vS1D_EENS_8epilogue10collective6detail29Sm90TmaWarpSpecializedAdapterINS1H_15DefaultEpilogueISI_SJ_SJ_NS1G_6thread17LinearCombinationISI_Li1EffLNS1L_9ScaleType4KindE0ELNS_15FloatRoundStyleE2ESI_EENS1_15EpilogueDefaultEEEEEvvEEEEvNT_6ParamsE)
        /*0020*/ 	.word	0x00000000
.L_19:


//--------------------- .nv.compat                --------------------------
	.section	.nv.compat,"",@"SHT_CUDA_COMPAT_INFO"
	.align	4
        /*0000*/ 	.byte	0x02, 0x09, 0x01, 0x00, 0x02, 0x02, 0x04, 0x00, 0x02, 0x05, 0x05, 0x00, 0x03, 0x07, 0x01, 0x01
        /*0010*/ 	.byte	0x02, 0x03, 0x01, 0x00, 0x02, 0x06, 0x01, 0x00, 0x04, 0x0b, 0x08, 0x00, 0x00, 0x00, 0x00, 0x00
        /*0020*/ 	.byte	0x00, 0x00, 0x00, 0x00


//--------------------- .nv.info._ZN7cutlass13device_kernelINS_4gemm6kernel13GemmUniversalIN4cute5tupleIJiiiiEEENS1_10collective13CollectiveMmaINS1_34MainloopSm90TmaGmmaWarpSpecializedILi3ENS5_IJNS4_1CILi1EEENSA_ILi2EEESB_EEENS1_35KernelTmaWarpSpecializedCooperativeEEENS5_IJNSA_ILi128EEESG_SG_EEENS_10bfloat16_tENS5_IJlSB_lEEESI_SJ_NS4_8TiledMMAINS4_8MMA_AtomIJNS4_4SM904GMMA28MMA_64x128x16_F32BF16BF16_SSILNSN_5MajorE0ELSP_0ELNSN_7ScaleInE1ELSQ_1EEEEEENS4_6LayoutINS5_IJSC_SB_SB_EEENS5_IJSB_NSA_ILi0EEESV_EEEEENS5_IJNS4_10UnderscoreESY_SY_EEEEENS4_23SM90_TMA_LOAD_MULTICASTENS4_14ComposedLayoutINS4_7SwizzleILi3ELi4ELi3EEENS4_18smem_ptr_flag_bitsILi16EEENST_INS5_IJNSA_ILi8EEENSA_ILi64EEEEEENS5_IJS18_SB_EEEEEEEvNS4_8identityENS4_13SM90_TMA_LOADES1C_vS1D_EENS_8epilogue10collective6detail29Sm90TmaWarpSpecializedAdapterINS1H_15DefaultEpilogueISI_SJ_SJ_NS1G_6thread17LinearCombinationISI_Li1EffLNS1L_9ScaleType4KindE0ELNS_15FloatRoundStyleE2ESI_EENS1_15EpilogueDefaultEEEEEvvEEEEvNT_6ParamsE --------------------------
	.section	.nv.info._ZN7cutlass13device_kernelINS_4gemm6kernel13GemmUniversalIN4cute5tupleIJiiiiEEENS1_10collective13CollectiveMmaINS1_34MainloopSm90TmaGmmaWarpSpecializedILi3ENS5_IJNS4_1CILi1EEENSA_ILi2EEESB_EEENS1_35KernelTmaWarpSpecializedCooperativeEEENS5_IJNSA_ILi128EEESG_SG_EEENS_10bfloat16_tENS5_IJlSB_lEEESI_SJ_NS4_8TiledMMAINS4_8MMA_AtomIJNS4_4SM904GMMA28MMA_64x128x16_F32BF16BF16_SSILNSN_5MajorE0ELSP_0ELNSN_7ScaleInE1ELSQ_1EEEEEENS4_6LayoutINS5_IJSC_SB_SB_EEENS5_IJSB_NSA_ILi0EEESV_EEEEENS5_IJNS4_10UnderscoreESY_SY_EEEEENS4_23SM90_TMA_LOAD_MULTICASTENS4_14ComposedLayoutINS4_7SwizzleILi3ELi4ELi3EEENS4_18smem_ptr_flag_bitsILi16EEENST_INS5_IJNSA_ILi8EEENSA_ILi64EEEEEENS5_IJS18_SB_EEEEEEEvNS4_8identityENS4_13SM90_TMA_LOADES1C_vS1D_EENS_8epilogue10collective6detail29Sm90TmaWarpSpecializedAdapterINS1H_15DefaultEpilogueISI_SJ_SJ_NS1G_6thread17LinearCombinationISI_Li1EffLNS1L_9ScaleType4KindE0ELNS_15FloatRoundStyleE2ESI_EENS1_15EpilogueDefaultEEEEEvvEEEEvNT_6ParamsE,"",@"SHT_CUDA_INFO"
	.sectionflags	@""
	.align	4


	//----- nvinfo : EIATTR_CUDA_API_VERSION
	.align		4
        /*0000*/ 	.byte	0x04, 0x37
        /*0002*/ 	.short	(.L_21 - .L_20)
.L_20:
        /*0004*/ 	.word	0x00000082


	//----- nvinfo : EIATTR_KPARAM_INFO
	.align		4
.L_21:
        /*0008*/ 	.byte	0x04, 0x17
        /*000a*/ 	.short	(.L_23 - .L_22)
.L_22:
        /*000c*/ 	.word	0x00000000
        /*0010*/ 	.short	0x0000
        /*0012*/ 	.short	0x0070
        /*0014*/ 	.byte	0x00, 0xf0, 0x01, 0x10


	//----- nvinfo : EIATTR_SPARSE_MMA_MASK
	.align		4
.L_23:
        /*0018*/ 	.byte	0x03, 0x50
        /*001a*/ 	.short	0x0000


	//----- nvinfo : EIATTR_MAXREG_COUNT
	.align		4
        /*001c*/ 	.byte	0x03, 0x1b
        /*001e*/ 	.short	0x00a8


	//----- nvinfo : EIATTR_NUM_BARRIERS
	.align		4
        /*0020*/ 	.byte	0x02, 0x4c
        /*0022*/ 	.byte	0x01
	.zero		1


	//----- nvinfo : EIATTR_EXTERNS
	.align		4
        /*0024*/ 	.byte	0x04, 0x0f
        /*0026*/ 	.short	(.L_25 - .L_24)


	//   ....[0]....
	.align		4
.L_24:
        /*0028*/ 	.word	index@(__assertfail)


	//----- nvinfo : EIATTR_MERCURY_ISA_VERSION
	.align		4
.L_25:
        /*002c*/ 	.byte	0x03, 0x5f
        /*002e*/ 	.short	0x0101


	//----- nvinfo : EIATTR_INT_WARP_WIDE_INSTR_OFFSETS
	.align		4
        /*0030*/ 	.byte	0x04, 0x31
        /*0032*/ 	.short	(.L_27 - .L_26)


	//   ....[0]....
.L_26:
        /*0034*/ 	.word	0x00000410


	//   ....[1]....
        /*0038*/ 	.word	0x00000430


	//   ....[2]....
        /*003c*/ 	.word	0x00000600


	//   ....[3]....
        /*0040*/ 	.word	0x000021f0


	//----- nvinfo : EIATTR_COOP_GROUP_MASK_REGIDS
	.align		4
.L_27:
        /*0044*/ 	.byte	0x04, 0x29
        /*0046*/ 	.short	(.L_29 - .L_28)


	//   ....[0]....
.L_28:
        /*0048*/ 	.word	0xffffffff


	//   ....[1]....
        /*004c*/ 	.word	0xffffffff


	//   ....[2]....
        /*0050*/ 	.word	0xffffffff


	//   ....[3]....
        /*0054*/ 	.word	0xffffffff


	//   ....[4]....
        /*0058*/ 	.word	0xffffffff


	//   ....[5]....
        /*005c*/ 	.word	0xffffffff


	//----- nvinfo : EIATTR_COOP_GROUP_INSTR_OFFSETS
	.align		4
.L_29:
        /*0060*/ 	.byte	0x04, 0x28
        /*0062*/ 	.short	(.L_31 - .L_30)


	//   ....[0]....
.L_30:
        /*0064*/ 	.word	0x00000060


	//   ....[1]....
        /*0068*/ 	.word	0x00000070


	//   ....[2]....
        /*006c*/ 	.word	0x00000130


	//   ....[3]....
        /*0070*/ 	.word	0x000002b0


	//   ....[4]....
        /*0074*/ 	.word	0x00000770


	//   ....[5]....
        /*0078*/ 	.word	0x000013f0


	//----- nvinfo : EIATTR_REG_RECONFIG
	.align		4
.L_31:
        /*007c*/ 	.byte	0x01, 0x54
	.zero		2


	//----- nvinfo : EIATTR_SYSCALL_OFFSETS
	.align		4
        /*0080*/ 	.byte	0x04, 0x46
        /*0082*/ 	.short	(.L_33 - .L_32)


	//   ....[0]....
.L_32:
        /*0084*/ 	.word	0x000015e0


	//----- nvinfo : EIATTR_MBARRIER_INSTR_OFFSETS
	.align		4
.L_33:
        /*0088*/ 	.byte	0x04, 0x39
        /*008a*/ 	.short	(.L_35 - .L_34)


	//   ....[0]....
.L_34:
        /*008c*/ 	.word	0x00000230
        /*0090*/ 	.word	0x000000ff
        /*0094*/ 	.word	0x00000000
        /*0098*/ 	.short	0x0100
        /*009a*/ 	.byte	0x08
	.zero		1


	//   ....[1]....
        /*009c*/ 	.word	0x00000240
        /*00a0*/ 	.word	0x000000ff
        /*00a4*/ 	.word	0x00000018
        /*00a8*/ 	.short	0x0100
        /*00aa*/ 	.byte	0x08
	.zero		1


	//   ....[2]....
        /*00ac*/ 	.word	0x00000250
        /*00b0*/ 	.word	0x000000ff
        /*00b4*/ 	.word	0x00000008
        /*00b8*/ 	.short	0x0100
        /*00ba*/ 	.byte	0x08
	.zero		1


	//   ....[3]....
        /*00bc*/ 	.word	0x00000260
        /*00c0*/ 	.word	0x000000ff
        /*00c4*/ 	.word	0x00000020
        /*00c8*/ 	.short	0x0100
        /*00ca*/ 	.byte	0x08
	.zero		1


	//   ....[4]....
        /*00cc*/ 	.word	0x00000270
        /*00d0*/ 	.word	0x000000ff
        /*00d4*/ 	.word	0x00000010
        /*00d8*/ 	.short	0x0100
        /*00da*/ 	.byte	0x08
	.zero		1


	//   ....[5]....
        /*00dc*/ 	.word	0x00000280
        /*00e0*/ 	.word	0x000000ff
        /*00e4*/ 	.word	0x00000028
        /*00e8*/ 	.short	0x0100
        /*00ea*/ 	.byte	0x08
	.zero		1


	//   ....[6]....
        /*00ec*/ 	.word	0x000006a0
        /*00f0*/ 	.word	0x000000ff
        /*00f4*/ 	.word	0x00000040
        /*00f8*/ 	.short	0x0100
        /*00fa*/ 	.byte	0x06
	.zero		1


	//   ....[7]....
        /*00fc*/ 	.word	0x00000720
        /*0100*/ 	.word	0x000000ff
        /*0104*/ 	.word	0x00000048
        /*0108*/ 	.short	0x0100
        /*010a*/ 	.byte	0x06
	.zero		1


	//   ....[8]....
        /*010c*/ 	.word	0x000016a0
        /*0110*/ 	.word	0x00000003
        /*0114*/ 	.word	0x00000000
        /*0118*/ 	.short	0x010a
        /*011a*/ 	.byte	0x3f
	.zero		1


	//   ....[9]....
        /*011c*/ 	.word	0x00001700
        /*0120*/ 	.word	0x00000003
        /*0124*/ 	.word	0x00000000
        /*0128*/ 	.short	0x010a
        /*012a*/ 	.byte	0x3f
	.zero		1


	//   ....[10]....
        /*012c*/ 	.word	0x00001c40
        /*0130*/ 	.word	0x00000005
        /*0134*/ 	.word	0x00000000
        /*0138*/ 	.short	0x010a
        /*013a*/ 	.byte	0x3f
	.zero		1


	//   ....[11]....
        /*013c*/ 	.word	0x00001c80
        /*0140*/ 	.word	0x00000005
        /*0144*/ 	.word	0x00000000
        /*0148*/ 	.short	0x010a
        /*014a*/ 	.byte	0x3f
	.zero		1


	//   ....[12]....
        /*014c*/ 	.word	0x000020a0
        /*0150*/ 	.word	0x00000004
        /*0154*/ 	.word	0x00000000
        /*0158*/ 	.short	0x0101
        /*015a*/ 	.byte	0x3f
	.zero		1


	//   ....[13]....
        /*015c*/ 	.word	0x00002290
        /*0160*/ 	.word	0x00000000
        /*0164*/ 	.word	0x00000000
        /*0168*/ 	.short	0x0101
        /*016a*/ 	.byte	0x3f
	.zero		1


	//   ....[14]....
        /*016c*/ 	.word	0x00007350
        /*0170*/ 	.word	0x00000017
        /*0174*/ 	.word	0x00000018
        /*0178*/ 	.short	0x010a
        /*017a*/ 	.byte	0x3f
	.zero		1


	//   ....[15]....
        /*017c*/ 	.word	0x000077a0
        /*0180*/ 	.word	0x00000006
        /*0184*/ 	.word	0x00000048
        /*0188*/ 	.short	0x0101
        /*018a*/ 	.byte	0x3f
	.zero		1


	//   ....[16]....
        /*018c*/ 	.word	0x00007ee0
        /*0190*/ 	.word	0x00000007
        /*0194*/ 	.word	0x00000000
        /*0198*/ 	.short	0x010a
        /*019a*/ 	.byte	0x3f
	.zero		1


	//   ....[17]....
        /*019c*/ 	.word	0x00007f60
        /*01a0*/ 	.word	0x00000004
        /*01a4*/ 	.word	0x00000000
        /*01a8*/ 	.short	0x010a
        /*01aa*/ 	.byte	0x3f
	.zero		1


	//   ....[18]....
        /*01ac*/ 	.word	0x00007ff0
        /*01b0*/ 	.word	0x00000005
        /*01b4*/ 	.word	0x00000000
        /*01b8*/ 	.short	0x010a
        /*01ba*/ 	.byte	0x3f
	.zero		1


	//   ....[19]....
        /*01bc*/ 	.word	0x00008050
        /*01c0*/ 	.word	0x00000003
        /*01c4*/ 	.word	0x00000000
        /*01c8*/ 	.short	0x010a
        /*01ca*/ 	.byte	0x3f
	.zero		1


	//   ....[20]....
        /*01cc*/ 	.word	0x000080a0
        /*01d0*/ 	.word	0x00000005
        /*01d4*/ 	.word	0x00000000
        /*01d8*/ 	.short	0x010a
        /*01da*/ 	.byte	0x3f
	.zero		1


	//   ....[21]....
        /*01dc*/ 	.word	0x00008170
        /*01e0*/ 	.word	0x00000017
        /*01e4*/ 	.word	0x00000018
        /*01e8*/ 	.short	0x010a
        /*01ea*/ 	.byte	0x3f
	.zero		1


	//   ....[22]....
        /*01ec*/ 	.word	0x00008240
        /*01f0*/ 	.word	0x00000007
        /*01f4*/ 	.word	0x00000000
        /*01f8*/ 	.short	0x010a
        /*01fa*/ 	.byte	0x3f
	.zero		1


	//   ....[23]....
        /*01fc*/ 	.word	0x00008290
        /*0200*/ 	.word	0x00000004
        /*0204*/ 	.word	0x00000000
        /*0208*/ 	.short	0x010a
        /*020a*/ 	.byte	0x3f
	.zero		1


	//----- nvinfo : EIATTR_NUM_MBARRIERS
	.align		4
.L_35:
        /*020c*/ 	.byte	0x03, 0x38
        /*020e*/ 	.short	0x0008


	//----- nvinfo : EIATTR_EXIT_INSTR_OFFSETS
	.align		4
        /*0210*/ 	.byte	0x04, 0x1c
        /*0212*/ 	.short	(.L_37 - .L_36)


	//   ....[0]....
.L_36:
        /*0214*/ 	.word	0x00000940


	//   ....[1]....
        /*0218*/ 	.word	0x00001150


	//   ....[2]....
        /*021c*/ 	.word	0x00006ae0


	//   ....[3]....
        /*0220*/ 	.word	0x00007040


	//   ....[4]....
        /*0224*/ 	.word	0x00008040


	//----- nvinfo : EIATTR_MAX_THREADS
	.align		4
.L_37:
        /*0228*/ 	.byte	0x04, 0x05
        /*022a*/ 	.short	(.L_39 - .L_38)
.L_38:
        /*022c*/ 	.word	0x00000180
        /*0230*/ 	.word	0x00000001
        /*0234*/ 	.word	0x00000001


	//----- nvinfo : EIATTR_CRS_STACK_SIZE
	.align		4
.L_39:
        /*0238*/ 	.byte	0x04, 0x1e
        /*023a*/ 	.short	(.L_41 - .L_40)
.L_40:
        /*023c*/ 	.word	0x00000000


	//----- nvinfo : EIATTR_CBANK_PARAM_SIZE
	.align		4
.L_41:
        /*0240*/ 	.byte	0x03, 0x19
        /*0242*/ 	.short	0x0470


	//----- nvinfo : EIATTR_PARAM_CBANK
	.align		4
        /*0244*/ 	.byte	0x04, 0x0a
        /*0246*/ 	.short	(.L_43 - .L_42)
	.align		4
.L_42:
        /*0248*/ 	.word	index@(.nv.constant0._ZN7cutlass13device_kernelINS_4gemm6kernel13GemmUniversalIN4cute5tupleIJiiiiEEENS1_10collective13CollectiveMmaINS1_34MainloopSm90TmaGmmaWarpSpecializedILi3ENS5_IJNS4_1CILi1EEENSA_ILi2EEESB_EEENS1_35KernelTmaWarpSpecializedCooperativeEEENS5_IJNSA_ILi128EEESG_SG_EEENS_10bfloat16_tENS5_IJlSB_lEEESI_SJ_NS4_8TiledMMAINS4_8MMA_AtomIJNS4_4SM904GMMA28MMA_64x128x16_F32BF16BF16_SSILNSN_5MajorE0ELSP_0ELNSN_7ScaleInE1ELSQ_1EEEEEENS4_6LayoutINS5_IJSC_SB_SB_EEENS5_IJSB_NSA_ILi0EEESV_EEEEENS5_IJNS4_10UnderscoreESY_SY_EEEEENS4_23SM90_TMA_LOAD_MULTICASTENS4_14ComposedLayoutINS4_7SwizzleILi3ELi4ELi3EEENS4_18smem_ptr_flag_bitsILi16EEENST_INS5_IJNSA_ILi8EEENSA_ILi64EEEEEENS5_IJS18_SB_EEEEEEEvNS4_8identityENS4_13SM90_TMA_LOADES1C_vS1D_EENS_8epilogue10collective6detail29Sm90TmaWarpSpecializedAdapterINS1H_15DefaultEpilogueISI_SJ_SJ_NS1G_6thread17LinearCombinationISI_Li1EffLNS1L_9ScaleType4KindE0ELNS_15FloatRoundStyleE2ESI_EENS1_15EpilogueDefaultEEEEEvvEEEEvNT_6ParamsE)
        /*024c*/ 	.short	0x0210
        /*024e*/ 	.short	0x0470


	//----- nvinfo : EIATTR_SW_WAR
	.align		4
.L_43:
        /*0250*/ 	.byte	0x04, 0x36
        /*0252*/ 	.short	(.L_45 - .L_44)
.L_44:
        /*0254*/ 	.word	0x00000008
.L_45:


//--------------------- .nv.callgraph             --------------------------
	.section	.nv.callgraph,"",@"SHT_CUDA_CALLGRAPH"
	.align	4
	.sectionentsize	8
	.align		4
        /*0000*/ 	.word	0x00000000
	.align		4
        /*0004*/ 	.word	0xffffffff
	.align		4
        /*0008*/ 	.word	index@(_ZN7cutlass13device_kernelINS_4gemm6kernel13GemmUniversalIN4cute5tupleIJiiiiEEENS1_10collective13CollectiveMmaINS1_34MainloopSm90TmaGmmaWarpSpecializedILi3ENS5_IJNS4_1CILi1EEENSA_ILi2EEESB_EEENS1_35KernelTmaWarpSpecializedCooperativeEEENS5_IJNSA_ILi128EEESG_SG_EEENS_10bfloat16_tENS5_IJlSB_lEEESI_SJ_NS4_8TiledMMAINS4_8MMA_AtomIJNS4_4SM904GMMA28MMA_64x128x16_F32BF16BF16_SSILNSN_5MajorE0ELSP_0ELNSN_7ScaleInE1ELSQ_1EEEEEENS4_6LayoutINS5_IJSC_SB_SB_EEENS5_IJSB_NSA_ILi0EEESV_EEEEENS5_IJNS4_10UnderscoreESY_SY_EEEEENS4_23SM90_TMA_LOAD_MULTICASTENS4_14ComposedLayoutINS4_7SwizzleILi3ELi4ELi3EEENS4_18smem_ptr_flag_bitsILi16EEENST_INS5_IJNSA_ILi8EEENSA_ILi64EEEEEENS5_IJS18_SB_EEEEEEEvNS4_8identityENS4_13SM90_TMA_LOADES1C_vS1D_EENS_8epilogue10collective6detail29Sm90TmaWarpSpecializedAdapterINS1H_15DefaultEpilogueISI_SJ_SJ_NS1G_6thread17LinearCombinationISI_Li1EffLNS1L_9ScaleType4KindE0ELNS_15FloatRoundStyleE2ESI_EENS1_15EpilogueDefaultEEEEEvvEEEEvNT_6ParamsE)
	.align		4
        /*000c*/ 	.word	index@(__assertfail)
	.align		4
        /*0010*/ 	.word	0x00000000
	.align		4
        /*0014*/ 	.word	0xfffffffe
	.align		4
        /*0018*/ 	.word	0x00000000
	.align		4
        /*001c*/ 	.word	0xfffffffd
	.align		4
        /*0020*/ 	.word	0x00000000
	.align		4
        /*0024*/ 	.word	0xfffffffc


//--------------------- .nv.constant4             --------------------------
	.section	.nv.constant4,"a",@progbits
	.align	8
	.align		8
.nv.constant4:
        /*0000*/ 	.dword	__assertfail
	.align		8
        /*0008*/ 	.dword	__unnamed_1
	.align		8
        /*0010*/ 	.dword	_ZN39_INTERNAL_8e91b5b6_4_k_cu_03618538_27034cuda3std3__45__cpo5beginE
	.align		8
        /*0018*/ 	.dword	_ZN39_INTERNAL_8e91b5b6_4_k_cu_03618538_27034cuda3std3__45__cpo3endE
	.align		8
        /*0020*/ 	.dword	_ZN39_INTERNAL_8e91b5b6_4_k_cu_03618538_27034cuda3std3__45__cpo6cbeginE
	.align		8
        /*0028*/ 	.dword	_ZN39_INTERNAL_8e91b5b6_4_k_cu_03618538_27034cuda3std3__45__cpo4cendE
	.align		8
        /*0030*/ 	.dword	_ZN39_INTERNAL_8e91b5b6_4_k_cu_03618538_27034cuda3std3__441_GLOBAL__N__8e91b5b6_4_k_cu_03618538_27036ignoreE
	.align		8
        /*0038*/ 	.dword	_ZN39_INTERNAL_8e91b5b6_4_k_cu_03618538_27034cuda3std3__419piecewise_constructE
	.align		8
        /*0040*/ 	.dword	_ZN39_INTERNAL_8e91b5b6_4_k_cu_03618538_27034cuda3std3__48in_placeE
	.align		8
        /*0048*/ 	.dword	_ZN39_INTERNAL_8e91b5b6_4_k_cu_03618538_27034cuda3std6ranges3__45__cpo4swapE
	.align		8
        /*0050*/ 	.dword	_ZN39_INTERNAL_8e91b5b6_4_k_cu_03618538_27034cuda3std6ranges3__45__cpo9iter_moveE
	.align		8
        /*0058*/ 	.dword	_ZN39_INTERNAL_8e91b5b6_4_k_cu_03618538_27034cute7productE
	.align		8
        /*0060*/ 	.dword	_ZN39_INTERNAL_8e91b5b6_4_k_cu_03618538_27034cute1_E
	.align		8
        /*0068*/ 	.dword	$str$22
	.align		8
        /*0070*/ 	.dword	$str$23


//--------------------- .text._ZN7cutlass13device_kernelINS_4gemm6kernel13GemmUniversalIN4cute5tupleIJiiiiEEENS1_10collective13CollectiveMmaINS1_34MainloopSm90TmaGmmaWarpSpecializedILi3ENS5_IJNS4_1CILi1EEENSA_ILi2EEESB_EEENS1_35KernelTmaWarpSpecializedCooperativeEEENS5_IJNSA_ILi128EEESG_SG_EEENS_10bfloat16_tENS5_IJlSB_lEEESI_SJ_NS4_8TiledMMAINS4_8MMA_AtomIJNS4_4SM904GMMA28MMA_64x128x16_F32BF16BF16_SSILNSN_5MajorE0ELSP_0ELNSN_7ScaleInE1ELSQ_1EEEEEENS4_6LayoutINS5_IJSC_SB_SB_EEENS5_IJSB_NSA_ILi0EEESV_EEEEENS5_IJNS4_10UnderscoreESY_SY_EEEEENS4_23SM90_TMA_LOAD_MULTICASTENS4_14ComposedLayoutINS4_7SwizzleILi3ELi4ELi3EEENS4_18smem_ptr_flag_bitsILi16EEENST_INS5_IJNSA_ILi8EEENSA_ILi64EEEEEENS5_IJS18_SB_EEEEEEEvNS4_8identityENS4_13SM90_TMA_LOADES1C_vS1D_EENS_8epilogue10collective6detail29Sm90TmaWarpSpecializedAdapterINS1H_15DefaultEpilogueISI_SJ_SJ_NS1G_6thread17LinearCombinationISI_Li1EffLNS1L_9ScaleType4KindE0ELNS_15FloatRoundStyleE2ESI_EENS1_15EpilogueDefaultEEEEEvvEEEEvNT_6ParamsE --------------------------
	.section	.text._ZN7cutlass13device_kernelINS_4gemm6kernel13GemmUniversalIN4cute5tupleIJiiiiEEENS1_10collective13CollectiveMmaINS1_34MainloopSm90TmaGmmaWarpSpecializedILi3ENS5_IJNS4_1CILi1EEENSA_ILi2EEESB_EEENS1_35KernelTmaWarpSpecializedCooperativeEEENS5_IJNSA_ILi128EEESG_SG_EEENS_10bfloat16_tENS5_IJlSB_lEEESI_SJ_NS4_8TiledMMAINS4_8MMA_AtomIJNS4_4SM904GMMA28MMA_64x128x16_F32BF16BF16_SSILNSN_5MajorE0ELSP_0ELNSN_7ScaleInE1ELSQ_1EEEEEENS4_6LayoutINS5_IJSC_SB_SB_EEENS5_IJSB_NSA_ILi0EEESV_EEEEENS5_IJNS4_10UnderscoreESY_SY_EEEEENS4_23SM90_TMA_LOAD_MULTICASTENS4_14ComposedLayoutINS4_7SwizzleILi3ELi4ELi3EEENS4_18smem_ptr_flag_bitsILi16EEENST_INS5_IJNSA_ILi8EEENSA_ILi64EEEEEENS5_IJS18_SB_EEEEEEEvNS4_8identityENS4_13SM90_TMA_LOADES1C_vS1D_EENS_8epilogue10collective6detail29Sm90TmaWarpSpecializedAdapterINS1H_15DefaultEpilogueISI_SJ_SJ_NS1G_6thread17LinearCombinationISI_Li1EffLNS1L_9ScaleType4KindE0ELNS_15FloatRoundStyleE2ESI_EENS1_15EpilogueDefaultEEEEEvvEEEEvNT_6ParamsE,"ax",@progbits
	.align	128
.text._ZN7cutlass13device_kernelINS_4gemm6kernel13GemmUniversalIN4cute5tupleIJiiiiEEENS1_10collective13CollectiveMmaINS1_34MainloopSm90TmaGmmaWarpSpecializedILi3ENS5_IJNS4_1CILi1EEENSA_ILi2EEESB_EEENS1_35KernelTmaWarpSpecializedCooperativeEEENS5_IJNSA_ILi128EEESG_SG_EEENS_10bfloat16_tENS5_IJlSB_lEEESI_SJ_NS4_8TiledMMAINS4_8MMA_AtomIJNS4_4SM904GMMA28MMA_64x128x16_F32BF16BF16_SSILNSN_5MajorE0ELSP_0ELNSN_7ScaleInE1ELSQ_1EEEEEENS4_6LayoutINS5_IJSC_SB_SB_EEENS5_IJSB_NSA_ILi0EEESV_EEEEENS5_IJNS4_10UnderscoreESY_SY_EEEEENS4_23SM90_TMA_LOAD_MULTICASTENS4_14ComposedLayoutINS4_7SwizzleILi3ELi4ELi3EEENS4_18smem_ptr_flag_bitsILi16EEENST_INS5_IJNSA_ILi8EEENSA_ILi64EEEEEENS5_IJS18_SB_EEEEEEEvNS4_8identityENS4_13SM90_TMA_LOADES1C_vS1D_EENS_8epilogue10collective6detail29Sm90TmaWarpSpecializedAdapterINS1H_15DefaultEpilogueISI_SJ_SJ_NS1G_6thread17LinearCombinationISI_Li1EffLNS1L_9ScaleType4KindE0ELNS_15FloatRoundStyleE2ESI_EENS1_15EpilogueDefaultEEEEEvvEEEEvNT_6ParamsE:
        .type           _ZN7cutlass13device_kernelINS_4gemm6kernel13GemmUniversalIN4cute5tupleIJiiiiEEENS1_10collective13CollectiveMmaINS1_34MainloopSm90TmaGmmaWarpSpecializedILi3ENS5_IJNS4_1CILi1EEENSA_ILi2EEESB_EEENS1_35KernelTmaWarpSpecializedCooperativeEEENS5_IJNSA_ILi128EEESG_SG_EEENS_10bfloat16_tENS5_IJlSB_lEEESI_SJ_NS4_8TiledMMAINS4_8MMA_AtomIJNS4_4SM904GMMA28MMA_64x128x16_F32BF16BF16_SSILNSN_5MajorE0ELSP_0ELNSN_7ScaleInE1ELSQ_1EEEEEENS4_6LayoutINS5_IJSC_SB_SB_EEENS5_IJSB_NSA_ILi0EEESV_EEEEENS5_IJNS4_10UnderscoreESY_SY_EEEEENS4_23SM90_TMA_LOAD_MULTICASTENS4_14ComposedLayoutINS4_7SwizzleILi3ELi4ELi3EEENS4_18smem_ptr_flag_bitsILi16EEENST_INS5_IJNSA_ILi8EEENSA_ILi64EEEEEENS5_IJS18_SB_EEEEEEEvNS4_8identityENS4_13SM90_TMA_LOADES1C_vS1D_EENS_8epilogue10collective6detail29Sm90TmaWarpSpecializedAdapterINS1H_15DefaultEpilogueISI_SJ_SJ_NS1G_6thread17LinearCombinationISI_Li1EffLNS1L_9ScaleType4KindE0ELNS_15FloatRoundStyleE2ESI_EENS1_15EpilogueDefaultEEEEEvvEEEEvNT_6ParamsE,@function
        .size           _ZN7cutlass13device_kernelINS_4gemm6kernel13GemmUniversalIN4cute5tupleIJiiiiEEENS1_10collective13CollectiveMmaINS1_34MainloopSm90TmaGmmaWarpSpecializedILi3ENS5_IJNS4_1CILi1EEENSA_ILi2EEESB_EEENS1_35KernelTmaWarpSpecializedCooperativeEEENS5_IJNSA_ILi128EEESG_SG_EEENS_10bfloat16_tENS5_IJlSB_lEEESI_SJ_NS4_8TiledMMAINS4_8MMA_AtomIJNS4_4SM904GMMA28MMA_64x128x16_F32BF16BF16_SSILNSN_5MajorE0ELSP_0ELNSN_7ScaleInE1ELSQ_1EEEEEENS4_6LayoutINS5_IJSC_SB_SB_EEENS5_IJSB_NSA_ILi0EEESV_EEEEENS5_IJNS4_10UnderscoreESY_SY_EEEEENS4_23SM90_TMA_LOAD_MULTICASTENS4_14ComposedLayoutINS4_7SwizzleILi3ELi4ELi3EEENS4_18smem_ptr_flag_bitsILi16EEENST_INS5_IJNSA_ILi8EEENSA_ILi64EEEEEENS5_IJS18_SB_EEEEEEEvNS4_8identityENS4_13SM90_TMA_LOADES1C_vS1D_EENS_8epilogue10collective6detail29Sm90TmaWarpSpecializedAdapterINS1H_15DefaultEpilogueISI_SJ_SJ_NS1G_6thread17LinearCombinationISI_Li1EffLNS1L_9ScaleType4KindE0ELNS_15FloatRoundStyleE2ESI_EENS1_15EpilogueDefaultEEEEEvvEEEEvNT_6ParamsE,(.L_x_195 - _ZN7cutlass13device_kernelINS_4gemm6kernel13GemmUniversalIN4cute5tupleIJiiiiEEENS1_10collective13CollectiveMmaINS1_34MainloopSm90TmaGmmaWarpSpecializedILi3ENS5_IJNS4_1CILi1EEENSA_ILi2EEESB_EEENS1_35KernelTmaWarpSpecializedCooperativeEEENS5_IJNSA_ILi128EEESG_SG_EEENS_10bfloat16_tENS5_IJlSB_lEEESI_SJ_NS4_8TiledMMAINS4_8MMA_AtomIJNS4_4SM904GMMA28MMA_64x128x16_F32BF16BF16_SSILNSN_5MajorE0ELSP_0ELNSN_7ScaleInE1ELSQ_1EEEEEENS4_6LayoutINS5_IJSC_SB_SB_EEENS5_IJSB_NSA_ILi0EEESV_EEEEENS5_IJNS4_10UnderscoreESY_SY_EEEEENS4_23SM90_TMA_LOAD_MULTICASTENS4_14ComposedLayoutINS4_7SwizzleILi3ELi4ELi3EEENS4_18smem_ptr_flag_bitsILi16EEENST_INS5_IJNSA_ILi8EEENSA_ILi64EEEEEENS5_IJS18_SB_EEEEEEEvNS4_8identityENS4_13SM90_TMA_LOADES1C_vS1D_EENS_8epilogue10collective6detail29Sm90TmaWarpSpecializedAdapterINS1H_15DefaultEpilogueISI_SJ_SJ_NS1G_6thread17LinearCombinationISI_Li1EffLNS1L_9ScaleType4KindE0ELNS_15FloatRoundStyleE2ESI_EENS1_15EpilogueDefaultEEEEEvvEEEEvNT_6ParamsE)
        .other          _ZN7cutlass13device_kernelINS_4gemm6kernel13GemmUniversalIN4cute5tupleIJiiiiEEENS1_10collective13CollectiveMmaINS1_34MainloopSm90TmaGmmaWarpSpecializedILi3ENS5_IJNS4_1CILi1EEENSA_ILi2EEESB_EEENS1_35KernelTmaWarpSpecializedCooperativeEEENS5_IJNSA_ILi128EEESG_SG_EEENS_10bfloat16_tENS5_IJlSB_lEEESI_SJ_NS4_8TiledMMAINS4_8MMA_AtomIJNS4_4SM904GMMA28MMA_64x128x16_F32BF16BF16_SSILNSN_5MajorE0ELSP_0ELNSN_7ScaleInE1ELSQ_1EEEEEENS4_6LayoutINS5_IJSC_SB_SB_EEENS5_IJSB_NSA_ILi0EEESV_EEEEENS5_IJNS4_10UnderscoreESY_SY_EEEEENS4_23SM90_TMA_LOAD_MULTICASTENS4_14ComposedLayoutINS4_7SwizzleILi3ELi4ELi3EEENS4_18smem_ptr_flag_bitsILi16EEENST_INS5_IJNSA_ILi8EEENSA_ILi64EEEEEENS5_IJS18_SB_EEEEEEEvNS4_8identityENS4_13SM90_TMA_LOADES1C_vS1D_EENS_8epilogue10collective6detail29Sm90TmaWarpSpecializedAdapterINS1H_15DefaultEpilogueISI_SJ_SJ_NS1G_6thread17LinearCombinationISI_Li1EffLNS1L_9ScaleType4KindE0ELNS_15FloatRoundStyleE2ESI_EENS1_15EpilogueDefaultEEEEEvvEEEEvNT_6ParamsE,@"STO_CUDA_ENTRY STV_DEFAULT"
_ZN7cutlass13device_kernelINS_4gemm6kernel13GemmUniversalIN4cute5tupleIJiiiiEEENS1_10collective13CollectiveMmaINS1_34MainloopSm90TmaGmmaWarpSpecializedILi3ENS5_IJNS4_1CILi1EEENSA_ILi2EEESB_EEENS1_35KernelTmaWarpSpecializedCooperativeEEENS5_IJNSA_ILi128EEESG_SG_EEENS_10bfloat16_tENS5_IJlSB_lEEESI_SJ_NS4_8TiledMMAINS4_8MMA_AtomIJNS4_4SM904GMMA28MMA_64x128x16_F32BF16BF16_SSILNSN_5MajorE0ELSP_0ELNSN_7ScaleInE1ELSQ_1EEEEEENS4_6LayoutINS5_IJSC_SB_SB_EEENS5_IJSB_NSA_ILi0EEESV_EEEEENS5_IJNS4_10UnderscoreESY_SY_EEEEENS4_23SM90_TMA_LOAD_MULTICASTENS4_14ComposedLayoutINS4_7SwizzleILi3ELi4ELi3EEENS4_18smem_ptr_flag_bitsILi16EEENST_INS5_IJNSA_ILi8EEENSA_ILi64EEEEEENS5_IJS18_SB_EEEEEEEvNS4_8identityENS4_13SM90_TMA_LOADES1C_vS1D_EENS_8epilogue10collective6detail29Sm90TmaWarpSpecializedAdapterINS1H_15DefaultEpilogueISI_SJ_SJ_NS1G_6thread17LinearCombinationISI_Li1EffLNS1L_9ScaleType4KindE0ELNS_15FloatRoundStyleE2ESI_EENS1_15EpilogueDefaultEEEEEvvEEEEvNT_6ParamsE:
[----:B------:R-:W0:Y:S01]  /*0000*/  LDC R1, c[0x0][0x28] ;  /* 0x00000a00ff017b82 */ /* 0x000e220000000800 */
[----:B------:R-:W1:Y:S01]  /*0010*/  S2R R94, SR_TID.X ;  /* 0x00000000005e7919 */ /* 0x000e620000002100 */
[----:B------:R-:W-:Y:S01]  /*0020*/  ELECT P0, URZ, PT ;  /* 0x00000000003f782f */ /* 0x000fe20003800000 */
[----:B------:R-:W-:Y:S01]  /*0030*/  BSSY B0, `(.L_x_0) ;  /* 0x000000f000007945 */ /* 0x000fe20003800000 */
[--C-:B-1----:R-:W-:Y:S02]  /*0040*/  SHF.R.U32.HI R0, RZ, 0x5, R94.reuse ;  /* 0x00000005ff007819 */ /* 0x102fe4000001165e */
[----:B------:R-:W-:-:S03]  /*0050*/  SHF.R.U32.HI R6, RZ, 0x7, R94 ;  /* 0x00000007ff067819 */ /* 0x000fc6000001165e */
[----:B------:R-:W1:Y:S04]  /*0060*/  SHFL.IDX PT, R3, R0, RZ, 0x1f ;  /* 0x00001fff00037589 */ /* 0x000e6800000e0000 */
[----:B------:R2:W3:Y:S01]  /*0070*/  SHFL.IDX PT, R2, R6, RZ, 0x1f ;  /* 0x00001fff06027589 */ /* 0x0004e200000e0000 */
[----:B-1----:R-:W-:-:S13]  /*0080*/  ISETP.NE.OR P0, PT, R3, RZ, !P0 ;  /* 0x000000ff0300720c */ /* 0x002fda0004705670 */
[----:B0-23--:R-:W-:Y:S05]  /*0090*/  @P0 BRA `(.L_x_1) ;  /* 0x0000000000200947 */ /* 0x00dfea0003800000 */
[----:B------:R-:W-:Y:S02]  /*00a0*/  ULDC.64 UR4, c[0x0][0x198] ;  /* 0x0000660000047ab9 */ /* 0x000fe40000000a00 */
[----:B------:R-:W-:Y:S02]  /*00b0*/  UIADD3 UR6, UP0, UR4, 0xf0, URZ ;  /* 0x000000f004067890 */ /* 0x000fe4000ff1e03f */
[----:B------:R-:W-:Y:S02]  /*00c0*/  UIADD3 UR4, UP1, UR4, 0x1f0, URZ ;  /* 0x000001f004047890 */ /* 0x000fe4000ff3e03f */
[----:B------:R-:W-:Y:S02]  /*00d0*/  UIADD3.X UR7, URZ, UR5, URZ, UP0, !UPT ;  /* 0x000000053f077290 */ /* 0x000fe400087fe43f */
[----:B------:R-:W-:-:S07]  /*00e0*/  UIADD3.X UR5, URZ, UR5, URZ, UP1, !UPT ;  /* 0x000000053f057290 */ /* 0x000fce0008ffe43f */
[----:B------:R0:W-:Y:S02]  /*00f0*/  UTMACCTL.PF [UR6] ;  /* 0x00000000060079b9 */ /* 0x0001e40008040000 */
[----:B------:R0:W-:Y:S02]  /*0100*/  UTMACCTL.PF [UR4] ;  /* 0x00000000040079b9 */ /* 0x0001e40008040000 */
[----:B0-----:R-:W-:Y:S01]  /*0110*/  NOP ;  /* 0x0000000000007918 */ /* 0x001fe20000000000 */
.L_x_1:
[----:B------:R-:W-:Y:S05]  /*0120*/  BSYNC B0 ;  /* 0x0000000000007941 */ /* 0x000fea0003800000 */
.L_x_0:
[----:B------:R-:W0:Y:S02]  /*0130*/  SHFL.IDX PT, R5, R0, RZ, 0x1f ;  /* 0x00001fff00057589 */ /* 0x000e2400000e0000 */
[----:B0-----:R-:W-:-:S13]  /*0140*/  ISETP.NE.AND P0, PT, R5, RZ, PT ;  /* 0x000000ff0500720c */ /* 0x001fda0003f05270 */
[----:B------:R-:W-:Y:S05]  /*0150*/  @P0 BRA `(.L_x_2) ;  /* 0x0000000000500947 */ /* 0x000fea0003800000 */
[----:B------:R-:W0:Y:S01]  /*0160*/  S2UR UR8, SR_CgaCtaId ;  /* 0x00000000000879c3 */ /* 0x000e220000008800 */
[----:B------:R-:W-:Y:S01]  /*0170*/  UMOV UR4, 0x400 ;  /* 0x0000040000047882 */ /* 0x000fe20000000000 */
[----:B------:R-:W-:Y:S01]  /*0180*/  UMOV UR5, 0x1 ;  /* 0x0000000100057882 */ /* 0x000fe20000000000 */
[----:B------:R-:W-:Y:S01]  /*0190*/  UMOV UR6, 0x4 ;  /* 0x0000000400067882 */ /* 0x000fe20000000000 */
[----:B------:R-:W-:Y:S01]  /*01a0*/  ELECT P0, URZ, PT ;  /* 0x00000000003f782f */ /* 0x000fe20003800000 */
[----:B------:R-:W-:-:S04]  /*01b0*/  UIADD3 UR6, -UR6, 0x100000, URZ ;  /* 0x0010000006067890 */ /* 0x000fc8000fffe13f */
[----:B------:R-:W-:Y:S02]  /*01c0*/  USHF.L.U32 UR7, UR6, 0xb, URZ ;  /* 0x0000000b06077899 */ /* 0x000fe4000800063f */
[----:B------:R-:W-:Y:S02]  /*01d0*/  USHF.L.U32 UR6, UR6, 0x1, URZ ;  /* 0x0000000106067899 */ /* 0x000fe4000800063f */
[----:B0-----:R-:W-:Y:S02]  /*01e0*/  ULEA UR8, UR8, UR4, 0x18 ;  /* 0x0000000408087291 */ /* 0x001fe4000f8ec03f */
[----:B------:R-:W-:-:S04]  /*01f0*/  UIADD3 UR4, -UR5, 0x100000, URZ ;  /* 0x0010000005047890 */ /* 0x000fc8000fffe13f */
[----:B------:R-:W-:Y:S02]  /*0200*/  USHF.L.U32 UR5, UR4, 0xb, URZ ;  /* 0x0000000b04057899 */ /* 0x000fe4000800063f */
[----:B------:R-:W-:Y:S01]  /*0210*/  USHF.L.U32 UR4, UR4, 0x1, URZ ;  /* 0x0000000104047899 */ /* 0x000fe2000800063f */
[----:B------:R-:W0:Y:S11]  /*0220*/  FENCE.VIEW.ASYNC.S ;  /* 0x00000000000073c6 */ /* 0x000e360000000000 */
[----:B0-----:R0:W1:Y:S01]  /*0230*/  SYNCS.EXCH.64 URZ, [UR8], UR4 ;  /* 0x00000004083f75b2 */ /* 0x0010620008000100 */
[----:B------:R0:W2:Y:S01]  /*0240*/  SYNCS.EXCH.64 URZ, [UR8+0x18], UR6 ;  /* 0x00001806083f75b2 */ /* 0x0000a20008000100 */
[----:B------:R0:W3:Y:S01]  /*0250*/  SYNCS.EXCH.64 URZ, [UR8+0x8], UR4 ;  /* 0x00000804083f75b2 */ /* 0x0000e20008000100 */
[----:B------:R0:W4:Y:S01]  /*0260*/  SYNCS.EXCH.64 URZ, [UR8+0x20], UR6 ;  /* 0x00002006083f75b2 */ /* 0x0001220008000100 */
[----:B------:R0:W0:Y:S01]  /*0270*/  SYNCS.EXCH.64 URZ, [UR8+0x10], UR4 ;  /* 0x00001004083f75b2 */ /* 0x0000220008000100 */
[----:B------:R0:W0:Y:S01]  /*0280*/  SYNCS.EXCH.64 URZ, [UR8+0x28], UR6 ;  /* 0x00002806083f75b2 */ /* 0x0000220008000100 */
[----:B------:R-:W-:Y:S01]  /*0290*/  NOP ;  /* 0x0000000000007918 */ /* 0x000fe20000000000 */
.L_x_2:
[----:B------:R-:W-:Y:S01]  /*02a0*/  SHF.R.S32.HI R7, RZ, 0x1f, R94 ;  /* 0x0000001fff077819 */ /* 0x000fe2000001145e */
[----:B------:R-:W5:Y:S01]  /*02b0*/  SHFL.IDX PT, R0, R0, RZ, 0x1f ;  /* 0x00001fff00007589 */ /* 0x000f6200000e0000 */
[----:B0-----:R-:W0:Y:S01]  /*02c0*/  S2UR UR8, SR_CTAID.X ;  /* 0x00000000000879c3 */ /* 0x001e220000002500 */
[----:B------:R-:W-:Y:S02]  /*02d0*/  ELECT P0, URZ, PT ;  /* 0x00000000003f782f */ /* 0x000fe40003800000 */
[----:B------:R-:W-:Y:S01]  /*02e0*/  LEA.HI R7, R7, R94, RZ, 0x7 ;  /* 0x0000005e07077211 */ /* 0x000fe200078f38ff */
[----:B------:R-:W1:Y:S01]  /*02f0*/  S2R R4, SR_CTAID.Y ;  /* 0x0000000000047919 */ /* 0x000e620000002600 */
[----:B------:R-:W-:Y:S01]  /*0300*/  ULDC UR4, c[0x0][0x154] ;  /* 0x0000550000047ab9 */ /* 0x000fe20000000800 */
[----:B------:R-:W-:Y:S01]  /*0310*/  NOP ;  /* 0x0000000000007918 */ /* 0x000fe20000000000 */
[----:B------:R-:W-:Y:S01]  /*0320*/  LOP3.LUT R7, R7, 0xffffff80, RZ, 0xc0, !PT ;  /* 0xffffff8007077812 */ /* 0x000fe200078ec0ff */
[----:B------:R-:W-:Y:S01]  /*0330*/  NOP ;  /* 0x0000000000007918 */ /* 0x000fe20000000000 */
[----:B------:R-:W2:Y:S03]  /*0340*/  LDC R14, c[0x0][0x140] ;  /* 0x00005000ff0e7b82 */ /* 0x000ea60000000800 */
[----:B------:R-:W-:-:S05]  /*0350*/  IMAD.IADD R7, R94, 0x1, -R7 ;  /* 0x000000015e077824 */ /* 0x000fca00078e0a07 */
[----:B------:R-:W-:Y:S01]  /*0360*/  SHF.R.S32.HI R8, RZ, 0x1f, R7 ;  /* 0x0000001fff087819 */ /* 0x000fe20000011407 */
[----:B------:R-:W3:Y:S01]  /*0370*/  LDC R12, c[0x0][0x144] ;  /* 0x00005100ff0c7b82 */ /* 0x000ee20000000800 */
[----:B------:R-:W-:Y:S02]  /*0380*/  LOP3.LUT P2, RZ, R7, 0x7, RZ, 0xc0, !PT ;  /* 0x0000000707ff7812 */ /* 0x000fe4000784c0ff */
[----:B------:R-:W-:Y:S02]  /*0390*/  LEA.HI R8, R8, R7, RZ, 0x3 ;  /* 0x0000000708087211 */ /* 0x000fe400078f18ff */
[----:B-----5:R-:W-:Y:S02]  /*03a0*/  ISETP.NE.OR P0, PT, R0, RZ, !P0 ;  /* 0x000000ff0000720c */ /* 0x020fe40004705670 */
[--C-:B------:R-:W-:Y:S02]  /*03b0*/  SHF.R.S32.HI R0, RZ, 0x3, R8.reuse ;  /* 0x00000003ff007819 */ /* 0x100fe40000011408 */
[----:B------:R-:W-:-:S02]  /*03c0*/  SHF.R.S32.HI R9, RZ, 0x1f, R8 ;  /* 0x0000001fff097819 */ /* 0x000fc40000011408 */
[----:B------:R-:W-:Y:S02]  /*03d0*/  SHF.R.S32.HI R8, RZ, 0x1f, R5 ;  /* 0x0000001fff087819 */ /* 0x000fe40000011405 */
[----:B------:R-:W-:Y:S02]  /*03e0*/  LEA.HI R9, R9, R0, RZ, 0x2 ;  /* 0x0000000009097211 */ /* 0x000fe400078f10ff */
[----:B------:R-:W-:Y:S02]  /*03f0*/  LEA.HI R8, R8, R5, RZ, 0x2 ;  /* 0x0000000508087211 */ /* 0x000fe400078f10ff */
[----:B-1----:R-:W-:Y:S01]  /*0400*/  I2FP.F32.U32 R11, R4 ;  /* 0x00000004000b7245 */ /* 0x002fe20000201000 */
[----:B------:R-:W-:Y:S01]  /*0410*/  VOTEU.ALL UP0, P0 ;  /* 0x00000000003f7886 */ /* 0x000fe20000000000 */
[----:B------:R-:W-:Y:S01]  /*0420*/  LOP3.LUT R10, R8, 0x3ffffffc, RZ, 0xc0, !PT ;  /* 0x3ffffffc080a7812 */ /* 0x000fe200078ec0ff */
[----:B------:R-:W-:Y:S01]  /*0430*/  VOTEU.ALL UP1, P0 ;  /* 0x00000000003f7886 */ /* 0x000fe20000020000 */
[----:B------:R-:W-:Y:S01]  /*0440*/  LOP3.LUT R9, R9, 0xfffffffc, RZ, 0xc0, !PT ;  /* 0xfffffffc09097812 */ /* 0x000fe200078ec0ff */
[----:B------:R-:W-:Y:S01]  /*0450*/  FMUL R13, R11, UR4 ;  /* 0x000000040b0d7c20 */ /* 0x000fe20008400000 */
[----:B------:R-:W1:Y:S01]  /*0460*/  @!UP0 S2UR UR7, SR_CgaCtaId ;  /* 0x00000000000789c3 */ /* 0x000e620000008800 */
[----:B------:R-:W-:Y:S01]  /*0470*/  IMAD.IADD R11, R5, 0x1, -R10 ;  /* 0x00000001050b7824 */ /* 0x000fe200078e0a0a */
[----:B0-----:R-:W-:Y:S01]  /*0480*/  I2FP.F32.U32 R10, UR8 ;  /* 0x00000008000a7c45 */ /* 0x001fe20008201000 */
[----:B------:R-:W-:Y:S01]  /*0490*/  IMAD.IADD R8, R0, 0x1, -R9 ;  /* 0x0000000100087824 */ /* 0x000fe200078e0a09 */
[----:B------:R-:W-:Y:S01]  /*04a0*/  ULDC UR4, c[0x0][0x150] ;  /* 0x0000540000047ab9 */ /* 0x000fe20000000800 */
[----:B------:R-:W0:Y:S01]  /*04b0*/  F2I.U32.TRUNC.NTZ R13, R13 ;  /* 0x0000000d000d7305 */ /* 0x000e22000020f000 */
[----:B------:R-:W-:Y:S01]  /*04c0*/  SHF.R.S32.HI R0, RZ, 0x1f, R3 ;  /* 0x0000001fff007819 */ /* 0x000fe20000011403 */
[----:B------:R-:W-:Y:S01]  /*04d0*/  FMUL R10, R10, UR4 ;  /* 0x000000040a0a7c20 */ /* 0x000fe20008400000 */
[----:B------:R-:W5:Y:S01]  /*04e0*/  LDC R9, c[0x0][0x148] ;  /* 0x00005200ff097b82 */ /* 0x000f620000000800 */
[----:B------:R-:W-:Y:S01]  /*04f0*/  IMAD R8, R11, 0x4, R8 ;  /* 0x000000040b087824 */ /* 0x000fe200078e0208 */
[----:B------:R-:W-:Y:S01]  /*0500*/  LEA.HI R0, R0, R3, RZ, 0x2 ;  /* 0x0000000300007211 */ /* 0x000fe200078f10ff */
[----:B------:R-:W-:Y:S01]  /*0510*/  UMOV UR4, 0x20 ;  /* 0x0000002000047882 */ /* 0x000fe20000000000 */
[----:B------:R-:W-:Y:S01]  /*0520*/  @!UP0 UMOV UR6, 0x400 ;  /* 0x0000040000068882 */ /* 0x000fe20000000000 */
[----:B------:R-:W4:Y:S01]  /*0530*/  F2I.U32.TRUNC.NTZ R10, R10 ;  /* 0x0000000a000a7305 */ /* 0x000f22000020f000 */
[----:B------:R-:W-:Y:S01]  /*0540*/  LOP3.LUT R0, R0, 0xfffffffc, RZ, 0xc0, !PT ;  /* 0xfffffffc00007812 */ /* 0x000fe200078ec0ff */
[----:B------:R-:W-:Y:S01]  /*0550*/  IMAD.SHL.U32 R19, R8, 0x4, RZ ;  /* 0x0000000408137824 */ /* 0x000fe200078e00ff */
[----:B------:R-:W-:-:S04]  /*0560*/  @!UP0 UIADD3 UR4, -UR4, 0x100000, URZ ;  /* 0x0010000004048890 */ /* 0x000fc8000fffe13f */
[----:B------:R-:W-:Y:S02]  /*0570*/  @!UP0 USHF.L.U32 UR5, UR4, 0xb, URZ ;  /* 0x0000000b04058899 */ /* 0x000fe4000800063f */
[----:B------:R-:W-:Y:S01]  /*0580*/  @!UP0 USHF.L.U32 UR4, UR4, 0x1, URZ ;  /* 0x0000000104048899 */ /* 0x000fe2000800063f */
[----:B--2---:R-:W-:Y:S01]  /*0590*/  ISETP.EQ.U32.AND P3, PT, R14, 0x1, PT ;  /* 0x000000010e00780c */ /* 0x004fe20003f62070 */
[----:B------:R-:W-:Y:S01]  /*05a0*/  IMAD.IADD R3, R3, 0x1, -R0 ;  /* 0x0000000103037824 */ /* 0x000fe200078e0a00 */
[----:B------:R-:W-:Y:S01]  /*05b0*/  LOP3.LUT R19, R8, 0xc, R19, 0x78, !PT ;  /* 0x0000000c08137812 */ /* 0x000fe200078e7813 */
[----:B0-----:R-:W-:Y:S02]  /*05c0*/  IMAD.MOV R20, RZ, RZ, -R13 ;  /* 0x000000ffff147224 */ /* 0x001fe400078e0a0d */
[----:B------:R-:W-:Y:S01]  /*05d0*/  VIADD R8, R2, 0xffffffff ;  /* 0xffffffff02087836 */ /* 0x000fe20000000000 */
[----:B-1----:R-:W-:Y:S01]  /*05e0*/  @!UP0 ULEA UR6, UR7, UR6, 0x18 ;  /* 0x0000000607068291 */ /* 0x002fe2000f8ec03f */
[----:B------:R-:W-:Y:S01]  /*05f0*/  ISETP.NE.AND P1, PT, R3, 0x3, PT ;  /* 0x000000030300780c */ /* 0x000fe20003f25270 */
[----:B------:R-:W-:Y:S01]  /*0600*/  VOTEU.ALL UP0, P0 ;  /* 0x00000000003f7886 */ /* 0x000fe20000000000 */
[----:B------:R-:W-:Y:S01]  /*0610*/  ISETP.LT.U32.AND P0, PT, R19, 0x2, !P2 ;  /* 0x000000021300780c */ /* 0x000fe20005701070 */
[----:B----4-:R-:W-:Y:S01]  /*0620*/  IMAD.MOV R7, RZ, RZ, -R10 ;  /* 0x000000ffff077224 */ /* 0x010fe200078e0a0a */
[----:B------:R-:W-:-:S02]  /*0630*/  ISETP.EQ.OR P1, PT, R3, RZ, !P1 ;  /* 0x000000ff0300720c */ /* 0x000fc40004f22670 */
[----:B------:R-:W-:Y:S01]  /*0640*/  ISETP.GE.U32.AND P5, PT, R8, 0x2, PT ;  /* 0x000000020800780c */ /* 0x000fe20003fa6070 */
[----:B-----5:R-:W-:Y:S01]  /*0650*/  IMAD R0, R9, R20, R4 ;  /* 0x0000001409007224 */ /* 0x020fe200078e0204 */
[----:B------:R-:W-:Y:S01]  /*0660*/  ISETP.EQ.AND P1, PT, R2, RZ, P1 ;  /* 0x000000ff0200720c */ /* 0x000fe20000f22270 */
[----:B---3--:R-:W-:Y:S01]  /*0670*/  IMAD R7, R12, R7, UR8 ;  /* 0x000000080c077e24 */ /* 0x008fe2000f8e0207 */
[----:B------:R-:W-:Y:S01]  /*0680*/  ISETP.NE.AND P2, PT, R2, RZ, PT ;  /* 0x000000ff0200720c */ /* 0x000fe20003f45270 */
[----:B------:R-:W0:Y:S02]  /*0690*/  FENCE.VIEW.ASYNC.S ;  /* 0x00000000000073c6 */ /* 0x000e240000000000 */
[----:B0-----:R0:W1:Y:S01]  /*06a0*/  @!UP0 SYNCS.EXCH.64 URZ, [UR6+0x40], UR4 ;  /* 0x00004004063f85b2 */ /* 0x0010620008000100 */
[----:B------:R-:W-:Y:S02]  /*06b0*/  ISETP.NE.AND P4, PT, R0, R19, PT ;  /* 0x000000130000720c */ /* 0x000fe40003f85270 */
[----:B------:R-:W-:-:S02]  /*06c0*/  SEL R18, RZ, 0x1, !P1 ;  /* 0x00000001ff127807 */ /* 0x000fc40004800000 */
[----:B------:R-:W-:Y:S02]  /*06d0*/  ISETP.EQ.OR P4, PT, R7, RZ, !P4 ;  /* 0x000000ff0700720c */ /* 0x000fe40006782670 */
[----:B------:R-:W-:Y:S02]  /*06e0*/  LOP3.LUT R0, R94, 0x7f, RZ, 0xc0, !PT ;  /* 0x0000007f5e007812 */ /* 0x000fe400078ec0ff */
[----:B------:R-:W-:Y:S02]  /*06f0*/  PLOP3.LUT P0, PT, P0, P4, PT, 0x80, 0x0 ;  /* 0x000000000000781c */ /* 0x000fe40000709070 */
[----:B------:R-:W-:Y:S02]  /*0700*/  SEL R18, R18, 0x2, P5 ;  /* 0x0000000212127807 */ /* 0x000fe40002800000 */
[----:B------:R-:W-:Y:S01]  /*0710*/  P2R R102, PR, RZ, 0x1 ;  /* 0x00000001ff667803 */ /* 0x000fe20000000000 */
[----:B------:R0:W2:Y:S01]  /*0720*/  @!UP1 SYNCS.EXCH.64 URZ, [UR6+0x48], UR4 ;  /* 0x00004804063f95b2 */ /* 0x0000a20008000100 */
[----:B------:R-:W-:Y:S01]  /*0730*/  NOP ;  /* 0x0000000000007918 */ /* 0x000fe20000000000 */
[----:B------:R-:W-:Y:S06]  /*0740*/  @!P3 BRA `(.L_x_3) ;  /* 0x000000000008b947 */ /* 0x000fec0003800000 */
[----:B-12---:R-:W-:Y:S01]  /*0750*/  UCGABAR_ARV ;  /* 0x00000000000079c7 */ /* 0x006fe20008000000 */
[----:B------:R-:W-:Y:S05]  /*0760*/  BRA `(.L_x_4) ;  /* 0x0000000000047947 */ /* 0x000fea0003800000 */
.L_x_3:
[----:B-12---:R-:W-:Y:S01]  /*0770*/  NOP ;  /* 0x0000000000007918 */ /* 0x006fe20000000000 */
.L_x_4:
[----:B------:R-:W1:Y:S01]  /*0780*/  LDC R2, c[0x0][0x65c] ;  /* 0x00019700ff027b82 */ /* 0x000e620000000800 */
[----:B------:R-:W-:Y:S02]  /*0790*/  IMAD.U32 R10, RZ, RZ, UR8 ;  /* 0x00000008ff0a7e24 */ /* 0x000fe4000f8e00ff */
[----:B------:R-:W-:Y:S01]  /*07a0*/  IMAD.MOV.U32 R11, RZ, RZ, RZ ;  /* 0x000000ffff0b7224 */ /* 0x000fe200078e00ff */
[----:B-1----:R-:W-:-:S04]  /*07b0*/  ISETP.NE.AND P1, PT, R2, 0x1, PT ;  /* 0x000000010200780c */ /* 0x002fc80003f25270 */
[----:B------:R-:W-:-:S09]  /*07c0*/  P2R R5, PR, RZ, 0x2 ;  /* 0x00000002ff057803 */ /* 0x000fd20000000000 */
[----:B------:R-:W1:Y:S01]  /*07d0*/  @P1 LDC R17, c[0x0][0x10] ;  /* 0x00000400ff111b82 */ /* 0x000e620000000800 */
[----:B------:R-:W-:Y:S02]  /*07e0*/  @P1 IMAD.MOV.U32 R5, RZ, RZ, RZ ;  /* 0x000000ffff051224 */ /* 0x000fe400078e00ff */
[----:B------:R-:W-:-:S05]  /*07f0*/  @P1 IMAD.MOV.U32 R15, RZ, RZ, RZ ;  /* 0x000000ffff0f1224 */ /* 0x000fca00078e00ff */
[----:B------:R-:W2:Y:S01]  /*0800*/  @!P1 LDC R13, c[0x0][0xc] ;  /* 0x00000300ff0d9b82 */ /* 0x000ea20000000800 */
[----:B0-----:R-:W-:Y:S01]  /*0810*/  ULDC UR4, c[0x0][0xc] ;  /* 0x0000030000047ab9 */ /* 0x001fe20000000800 */
[----:B------:R-:W-:Y:S01]  /*0820*/  ULDC UR5, c[0x0][0x10] ;  /* 0x0000040000057ab9 */ /* 0x000fe20000000800 */
[----:B------:R-:W-:Y:S01]  /*0830*/  ULDC UR6, c[0x0][0x14] ;  /* 0x0000050000067ab9 */ /* 0x000fe20000000800 */
[----:B------:R-:W-:-:S04]  /*0840*/  UIMAD.WIDE.U32 UR4, UR4, UR5, URZ ;  /* 0x00000005040472a5 */ /* 0x000fc8000f8e003f */
[----:B------:R-:W-:Y:S02]  /*0850*/  UIMAD.WIDE.U32 UR38, UR4, UR6, URZ ;  /* 0x00000006042672a5 */ /* 0x000fe4000f8e003f */
[----:B------:R-:W-:-:S04]  /*0860*/  UIMAD UR41, UR5, UR6, URZ ;  /* 0x00000006052972a4 */ /* 0x000fc8000f8e023f */
[----:B------:R-:W-:Y:S01]  /*0870*/  UIADD3 UR41, UR39, UR41, URZ ;  /* 0x0000002927297290 */ /* 0x000fe2000fffe03f */
[----:B-1----:R-:W-:-:S04]  /*0880*/  @P1 IMAD.WIDE.U32 R16, R17, UR8, R4 ;  /* 0x0000000811101c25 */ /* 0x002fc8000f8e0004 */
[----:B------:R-:W-:Y:S02]  /*0890*/  @P1 IMAD.IADD R17, R17, 0x1, R15 ;  /* 0x0000000111111824 */ /* 0x000fe400078e020f */
[----:B--2---:R-:W-:-:S04]  /*08a0*/  @!P1 IMAD.WIDE.U32 R10, R4, R13, R10 ;  /* 0x0000000d040a9225 */ /* 0x004fc800078e000a */
[----:B------:R-:W-:Y:S02]  /*08b0*/  @!P1 IMAD.MOV.U32 R16, RZ, RZ, R10 ;  /* 0x000000ffff109224 */ /* 0x000fe400078e000a */
[----:B------:R-:W-:Y:S01]  /*08c0*/  @!P1 IMAD.MOV.U32 R17, RZ, RZ, R11 ;  /* 0x000000ffff119224 */ /* 0x000fe200078e000b */
[----:B------:R-:W-:Y:S06]  /*08d0*/  @!P3 BRA `(.L_x_5) ;  /* 0x00000000000cb947 */ /* 0x000fec0003800000 */
[----:B------:R-:W-:Y:S01]  /*08e0*/  UCGABAR_WAIT ;  /* 0x0000000000007dc7 */ /* 0x000fe20008000000 */
[----:B------:R-:W-:Y:S01]  /*08f0*/  CCTL.IVALL ;  /* 0x00000000ff00798f */ /* 0x000fe20002000000 */
[----:B------:R-:W-:Y:S05]  /*0900*/  BRA `(.L_x_6) ;  /* 0x0000000000047947 */ /* 0x000fea0003800000 */
.L_x_5:
[----:B------:R-:W-:Y:S06]  /*0910*/  BAR.SYNC.DEFER_BLOCKING 0x0 ;  /* 0x0000000000007b1d */ /* 0x000fec0000010000 */
.L_x_6:
[----:B------:R-:W-:Y:S05]  /*0920*/  @!P2 BRA `(.L_x_7) ;  /* 0x000000600070a947 */ /* 0x000fea0003800000 */
[----:B------:R-:W-:-:S13]  /*0930*/  ISETP.GT.U32.AND P0, PT, R8, 0x1, PT ;  /* 0x000000010800780c */ /* 0x000fda0003f04070 */
[----:B------:R-:W-:Y:S05]  /*0940*/  @P0 EXIT ;  /* 0x000000000000094d */ /* 0x000fea0003800000 */
[----:B------:R-:W-:Y:S01]  /*0950*/  ULDC.64 UR4, c[0x0][0x650] ;  /* 0x0001940000047ab9 */ /* 0x000fe20000000a00 */
[----:B------:R-:W-:Y:S01]  /*0960*/  PRMT R3, RZ, 0x7610, R3 ;  /* 0x00007610ff037816 */ /* 0x000fe20000000003 */
[----:B------:R-:W-:Y:S01]  /*0970*/  IMAD.MOV.U32 R101, RZ, RZ, -0x1 ;  /* 0xffffffffff657424 */ /* 0x000fe200078e00ff */
[----:B------:R-:W-:Y:S01]  /*0980*/  ISETP.GE.U32.AND P0, PT, R16, UR4, PT ;  /* 0x0000000410007c0c */ /* 0x000fe2000bf06070 */
[----:B------:R-:W-:Y:S02]  /*0990*/  IMAD.MOV.U32 R100, RZ, RZ, -0x1 ;  /* 0xffffffffff647424 */ /* 0x000fe400078e00ff */
[----:B------:R-:W-:Y:S01]  /*09a0*/  IMAD.MOV.U32 R99, RZ, RZ, -0x1 ;  /* 0xffffffffff637424 */ /* 0x000fe200078e00ff */
[----:B------:R-:W-:-:S13]  /*09b0*/  ISETP.GE.U32.AND.EX P0, PT, R17, UR5, PT, P0 ;  /* 0x0000000511007c0c */ /* 0x000fda000bf06100 */
[----:B------:R-:W-:Y:S05]  /*09c0*/  @P0 BRA `(.L_x_8) ;  /* 0x0000000400280947 */ /* 0x000fea0003800000 */
[----:B------:R-:W0:Y:S01]  /*09d0*/  LDC.64 R22, c[0x0][0x628] ;  /* 0x00018a00ff167b82 */ /* 0x000e220000000a00 */
[----:B------:R-:W-:Y:S02]  /*09e0*/  IMAD.MOV.U32 R10, RZ, RZ, R16 ;  /* 0x000000ffff0a7224 */ /* 0x000fe400078e0010 */
[----:B------:R-:W-:-:S05]  /*09f0*/  IMAD.MOV.U32 R11, RZ, RZ, R17 ;  /* 0x000000ffff0b7224 */ /* 0x000fca00078e0011 */
[----:B------:R-:W1:Y:S08]  /*0a00*/  LDC R8, c[0x0][0x630] ;  /* 0x00018c00ff087b82 */ /* 0x000e700000000800 */
[----:B------:R-:W2:Y:S01]  /*0a10*/  LDC.64 R24, c[0x0][0x620] ;  /* 0x00018800ff187b82 */ /* 0x000ea20000000a00 */
[----:B0-----:R-:W-:-:S04]  /*0a20*/  ISETP.NE.U32.AND P0, PT, R22, RZ, PT ;  /* 0x000000ff1600720c */ /* 0x001fc80003f05070 */
[----:B------:R-:W-:-:S13]  /*0a30*/  ISETP.NE.AND.EX P0, PT, R23, RZ, PT, P0 ;  /* 0x000000ff1700720c */ /* 0x000fda0003f05300 */
[----:B-12---:R-:W-:Y:S05]  /*0a40*/  @!P0 BRA `(.L_x_9) ;  /* 0x0000000000288947 */ /* 0x006fea0003800000 */
[----:B------:R-:W0:Y:S02]  /*0a50*/  LDC R3, c[0x0][0x634] ;  /* 0x00018d00ff037b82 */ /* 0x000e240000000800 */
[----:B0-----:R-:W-:-:S05]  /*0a60*/  IADD3 R3, P0, R16, R3, RZ ;  /* 0x0000000310037210 */ /* 0x001fca0007f1e0ff */
[----:B------:R-:W-:-:S04]  /*0a70*/  IMAD.X R21, RZ, RZ, R17, P0 ;  /* 0x000000ffff157224 */ /* 0x000fc800000e0611 */
[----:B------:R-:W-:-:S04]  /*0a80*/  IMAD.WIDE.U32 R10, R21, R22, RZ ;  /* 0x00000016150a7225 */ /* 0x000fc800078e00ff */
[----:B------:R-:W-:-:S04]  /*0a90*/  IMAD.WIDE.U32 R12, P0, R3, R23, R10 ;  /* 0x00000017030c7225 */ /* 0x000fc8000780000a */
[----:B------:R-:W-:-:S04]  /*0aa0*/  IMAD.WIDE.U32 R10, R3, R22, RZ ;  /* 0x00000016030a7225 */ /* 0x000fc800078e00ff */
[----:B------:R-:W-:Y:S01]  /*0ab0*/  IMAD.X R15, RZ, RZ, RZ, P0 ;  /* 0x000000ffff0f7224 */ /* 0x000fe200000e06ff */
[----:B------:R-:W-:Y:S01]  /*0ac0*/  IADD3 RZ, P0, R11, R12, RZ ;  /* 0x0000000c0bff7210 */ /* 0x000fe20007f1e0ff */
[----:B------:R-:W-:-:S04]  /*0ad0*/  IMAD.MOV.U32 R14, RZ, RZ, R13 ;  /* 0x000000ffff0e7224 */ /* 0x000fc800078e000d */
[----:B------:R-:W-:-:S08]  /*0ae0*/  IMAD.WIDE.U32.X R10, R21, R23, R14, P0 ;  /* 0x00000017150a7225 */ /* 0x000fd000000e040e */
.L_x_9:
[----:B------:R-:W0:Y:S01]  /*0af0*/  LDC.64 R28, c[0x0][0x640] ;  /* 0x00019000ff1c7b82 */ /* 0x000e220000000a00 */
[-CC-:B------:R-:W-:Y:S01]  /*0b00*/  SHF.R.U64 R99, R10, R8.reuse, R11.reuse ;  /* 0x000000080a637219 */ /* 0x180fe2000000120b */
[----:B------:R-:W-:Y:S01]  /*0b10*/  IMAD.MOV.U32 R23, RZ, RZ, 0x1 ;  /* 0x00000001ff177424 */ /* 0x000fe200078e00ff */
[----:B------:R-:W-:Y:S02]  /*0b20*/  SHF.R.U32.HI R3, RZ, R8, R11 ;  /* 0x00000008ff037219 */ /* 0x000fe4000001160b */
[----:B------:R-:W-:-:S03]  /*0b30*/  IADD3 R5, P0, RZ, -R99, RZ ;  /* 0x80000063ff057210 */ /* 0x000fc60007f1e0ff */
[----:B------:R-:W1:Y:S02]  /*0b40*/  LDC R12, c[0x0][0x618] ;  /* 0x00018600ff0c7b82 */ /* 0x000e640000000800 */
[----:B------:R-:W-:Y:S02]  /*0b50*/  IMAD.X R3, RZ, RZ, ~R3, P0 ;  /* 0x000000ffff037224 */ /* 0x000fe400000e0e03 */
[----:B------:R-:W-:-:S04]  /*0b60*/  IMAD.WIDE.U32 R10, R5, R24, R16 ;  /* 0x00000018050a7225 */ /* 0x000fc800078e0010 */
[----:B------:R-:W2:Y:S01]  /*0b70*/  LDC R22, c[0x0][0x608] ;  /* 0x00018200ff167b82 */ /* 0x000ea20000000800 */
[----:B------:R-:W-:Y:S02]  /*0b80*/  IMAD R8, R3, R24, RZ ;  /* 0x0000001803087224 */ /* 0x000fe400078e02ff */
[----:B------:R-:W-:Y:S02]  /*0b90*/  IMAD.MOV.U32 R3, RZ, RZ, -0x1 ;  /* 0xffffffffff037424 */ /* 0x000fe400078e00ff */
[----:B------:R-:W-:-:S03]  /*0ba0*/  IMAD R5, R5, R25, R8 ;  /* 0x0000001905057224 */ /* 0x000fc600078e0208 */
[----:B------:R-:W3:Y:S01]  /*0bb0*/  LDC R26, c[0x0][0x658] ;  /* 0x00019600ff1a7b82 */ /* 0x000ee20000000800 */
[----:B------:R-:W-:Y:S01]  /*0bc0*/  IMAD.IADD R5, R11, 0x1, R5 ;  /* 0x000000010b057824 */ /* 0x000fe200078e0205 */
[----:B0-----:R-:W-:-:S04]  /*0bd0*/  ISETP.NE.U32.AND P0, PT, R28, RZ, PT ;  /* 0x000000ff1c00720c */ /* 0x001fc80003f05070 */
[----:B------:R-:W-:Y:S02]  /*0be0*/  ISETP.NE.AND.EX P0, PT, R29, RZ, PT, P0 ;  /* 0x000000ff1d00720c */ /* 0x000fe40003f05300 */
[----:B------:R-:W0:Y:S01]  /*0bf0*/  LDC R24, c[0x0][0x600] ;  /* 0x00018000ff187b82 */ /* 0x000e220000000800 */
[-CC-:B-1----:R-:W-:Y:S02]  /*0c00*/  SHF.R.U64 R14, R10, R12.reuse, R5.reuse ;  /* 0x0000000c0a0e7219 */ /* 0x182fe40000001205 */
[----:B------:R-:W-:-:S05]  /*0c10*/  SHF.R.U32.HI R5, RZ, R12, R5 ;  /* 0x0000000cff057219 */ /* 0x000fca0000011605 */
[----:B------:R-:W1:Y:S01]  /*0c20*/  LDC R15, c[0x0][0x648] ;  /* 0x00019200ff0f7b82 */ /* 0x000e620000000800 */
[-CC-:B--2---:R-:W-:Y:S02]  /*0c30*/  SHF.R.U64 R27, R14, R22.reuse, R5.reuse ;  /* 0x000000160e1b7219 */ /* 0x184fe40000001205 */
[----:B------:R-:W-:Y:S01]  /*0c40*/  SHF.R.U32.HI R5, RZ, R22, R5 ;  /* 0x00000016ff057219 */ /* 0x000fe20000011605 */
[----:B------:R-:W-:-:S04]  /*0c50*/  IMAD R22, R9, R20, R4 ;  /* 0x0000001409167224 */ /* 0x000fc800078e0204 */
[----:B------:R-:W2:Y:S01]  /*0c60*/  LDC R21, c[0x0][0x638] ;  /* 0x00018e00ff157b82 */ /* 0x000ea20000000800 */
[-CC-:B---3--:R-:W-:Y:S02]  /*0c70*/  SHF.R.U64 R20, R27, R26.reuse, R5.reuse ;  /* 0x0000001a1b147219 */ /* 0x188fe40000001205 */
[-C--:B------:R-:W-:Y:S02]  /*0c80*/  SHF.L.U32 R3, R3, R26.reuse, RZ ;  /* 0x0000001a03037219 */ /* 0x080fe400000006ff */
[----:B------:R-:W-:Y:S01]  /*0c90*/  SHF.R.U32.HI R5, RZ, R26, R5 ;  /* 0x0000001aff057219 */ /* 0x000fe20000011605 */
[----:B------:R-:W-:Y:S01]  /*0ca0*/  IMAD.MOV.U32 R4, RZ, RZ, R20 ;  /* 0x000000ffff047224 */ /* 0x000fe200078e0014 */
[----:B------:R-:W-:Y:S01]  /*0cb0*/  LOP3.LUT R12, RZ, R3, RZ, 0x33, !PT ;  /* 0x00000003ff0c7212 */ /* 0x000fe200078e33ff */
[----:B------:R-:W3:Y:S01]  /*0cc0*/  LDC R25, c[0x0][0x610] ;  /* 0x00018400ff197b82 */ /* 0x000ee20000000800 */
[----:B------:R-:W-:Y:S05]  /*0cd0*/  @!P0 BRA `(.L_x_10) ;  /* 0x0000000000288947 */ /* 0x000fea0003800000 */
[----:B------:R-:W4:Y:S02]  /*0ce0*/  LDC R3, c[0x0][0x64c] ;  /* 0x00019300ff037b82 */ /* 0x000f240000000800 */
[----:B----4-:R-:W-:-:S05]  /*0cf0*/  IADD3 R3, P0, R20, R3, RZ ;  /* 0x0000000314037210 */ /* 0x010fca0007f1e0ff */
        /* <DEDUP_REMOVED lines=8> */
.L_x_10:
[----:B-1----:R-:W-:Y:S01]  /*0d80*/  SHF.R.U64 R4, R4, R15, R5 ;  /* 0x0000000f04047219 */ /* 0x002fe20000001205 */
[----:B0-----:R-:W-:Y:S01]  /*0d90*/  VIADD R5, R24, 0xffffffff ;  /* 0xffffffff18057836 */ /* 0x001fe20000000000 */
[----:B------:R-:W-:Y:S02]  /*0da0*/  SHF.L.U32 R3, R23, R26, RZ ;  /* 0x0000001a17037219 */ /* 0x000fe400000006ff */
[----:B------:R-:W-:Y:S01]  /*0db0*/  LOP3.LUT R12, R27, R12, RZ, 0xc0, !PT ;  /* 0x0000000c1b0c7212 */ /* 0x000fe200078ec0ff */
[----:B------:R-:W-:Y:S01]  /*0dc0*/  IMAD.MOV R8, RZ, RZ, -R4 ;  /* 0x000000ffff087224 */ /* 0x000fe200078e0a04 */
[----:B------:R-:W-:-:S03]  /*0dd0*/  SEL R7, R7, R22, !P1 ;  /* 0x0000001607077207 */ /* 0x000fc60004800000 */
[----:B------:R-:W-:Y:S01]  /*0de0*/  IMAD R12, R3, R4, R12 ;  /* 0x00000004030c7224 */ /* 0x000fe200078e020c */
[----:B------:R-:W-:Y:S01]  /*0df0*/  LOP3.LUT R4, R14, R5, RZ, 0xc0, !PT ;  /* 0x000000050e047212 */ /* 0x000fe200078ec0ff */
[----:B--2---:R-:W-:Y:S02]  /*0e00*/  IMAD R3, R8, R21, R20 ;  /* 0x0000001508037224 */ /* 0x004fe400078e0214 */
[----:B---3--:R-:W-:Y:S02]  /*0e10*/  IMAD R7, R12, R25, R7 ;  /* 0x000000190c077224 */ /* 0x008fe400078e0207 */
[----:B------:R-:W-:Y:S02]  /*0e20*/  IMAD.MOV.U32 R5, RZ, RZ, 0x1 ;  /* 0x00000001ff057424 */ /* 0x000fe400078e00ff */
[----:B------:R-:W-:-:S03]  /*0e30*/  IMAD R4, R3, R24, R4 ;  /* 0x0000001803047224 */ /* 0x000fc600078e0204 */
[----:B------:R-:W-:Y:S02]  /*0e40*/  PRMT R3, R5, 0x7610, R3 ;  /* 0x0000761005037816 */ /* 0x000fe40000000003 */
[----:B------:R-:W-:Y:S02]  /*0e50*/  SEL R100, R4, R7, !P1 ;  /* 0x0000000704647207 */ /* 0x000fe40004800000 */
[----:B------:R-:W-:-:S07]  /*0e60*/  SEL R101, R7, R4, !P1 ;  /* 0x0000000407657207 */ /* 0x000fce0004800000 */
.L_x_8:
[----:B------:R-:W-:-:S08]  /*0e70*/  NOP ;  /* 0x0000000000007918 */ /* 0x000fd00000000000 */
[----:B------:R-:W0:Y:S02]  /*0e80*/  USETMAXREG.TRY_ALLOC.CTAPOOL UP0, 0xe8 ;  /* 0x000000e8000079c8 */ /* 0x000e240008000600 */
[----:B0-----:R-:W-:-:S13]  /*0e90*/  PLOP3.LUT P0, PT, PT, PT, UP0, 0x80, 0x0 ;  /* 0x000000000000781c */ /* 0x001fda0003f0f008 */
[----:B------:R-:W-:Y:S05]  /*0ea0*/  @!P0 BRA `(.L_x_8) ;  /* 0xfffffffc00f08947 */ /* 0x000fea000383ffff */
[----:B------:R-:W-:Y:S01]  /*0eb0*/  ULDC.64 UR4, c[0x0][0x598] ;  /* 0x0001660000047ab9 */ /* 0x000fe20000000a00 */
[----:B------:R-:W-:Y:S01]  /*0ec0*/  ULDC.64 UR36, c[0x0][0x208] ;  /* 0x0000820000247ab9 */ /* 0x000fe20000000a00 */
[----:B------:R-:W-:-:S04]  /*0ed0*/  ISETP.NE.U32.AND P0, PT, RZ, UR4, PT ;  /* 0x00000004ff007c0c */ /* 0x000fc8000bf05070 */
[----:B------:R-:W-:-:S13]  /*0ee0*/  ISETP.NE.AND.EX P0, PT, RZ, UR5, PT, P0 ;  /* 0x00000005ff007c0c */ /* 0x000fda000bf05300 */
[----:B------:R-:W-:Y:S05]  /*0ef0*/  @!P0 BRA `(.L_x_11) ;  /* 0x00000000001c8947 */ /* 0x000fea0003800000 */
[----:B------:R-:W0:Y:S02]  /*0f00*/  LDC.64 R4, c[0x0][0x598] ;  /* 0x00016600ff047b82 */ /* 0x000e240000000a00 */
[----:B0-----:R-:W2:Y:S02]  /*0f10*/  LDG.E.64 R4, desc[UR36][R4.64] ;  /* 0x0000002404047981 */ /* 0x001ea4000c1e1b00 */
[----:B--2---:R-:W-:-:S04]  /*0f20*/  ISETP.NE.U32.AND P0, PT, R4, RZ, PT ;  /* 0x000000ff0400720c */ /* 0x004fc80003f05070 */
[----:B------:R-:W-:-:S13]  /*0f30*/  ISETP.NE.AND.EX P0, PT, R5, RZ, PT, P0 ;  /* 0x000000ff0500720c */ /* 0x000fda0003f05300 */
[----:B------:R-:W-:Y:S05]  /*0f40*/  @!P0 BRA `(.L_x_11) ;  /* 0x0000000000088947 */ /* 0x000fea0003800000 */
[----:B------:R0:W5:Y:S01]  /*0f50*/  LD.E R88, desc[UR36][R4.64] ;  /* 0x0000002404587980 */ /* 0x000162000c101900 */
[----:B------:R-:W-:Y:S05]  /*0f60*/  BRA `(.L_x_12) ;  /* 0x0000000000247947 */ /* 0x000fea0003800000 */
.L_x_11:
[----:B------:R-:W-:Y:S02]  /*0f70*/  ULDC.64 UR4, c[0x0][0x588] ;  /* 0x0001620000047ab9 */ /* 0x000fe40000000a00 */
[----:B------:R-:W-:-:S04]  /*0f80*/  ISETP.NE.U32.AND P0, PT, RZ, UR4, PT ;  /* 0x00000004ff007c0c */ /* 0x000fc8000bf05070 */
[----:B------:R-:W-:-:S13]  /*0f90*/  ISETP.NE.AND.EX P0, PT, RZ, UR5, PT, P0 ;  /* 0x00000005ff007c0c */ /* 0x000fda000bf05300 */
[----:B------:R-:W-:Y:S05]  /*0fa0*/  @!P0 BRA `(.L_x_13) ;  /* 0x00000000000c8947 */ /* 0x000fea0003800000 */
[----:B------:R-:W0:Y:S02]  /*0fb0*/  LDC.64 R88, c[0x0][0x588] ;  /* 0x00016200ff587b82 */ /* 0x000e240000000a00 */
[----:B0-----:R1:W5:Y:S01]  /*0fc0*/  LDG.E R88, desc[UR36][R88.64] ;  /* 0x0000002458587981 */ /* 0x001362000c1e1900 */
[----:B------:R-:W-:Y:S05]  /*0fd0*/  BRA `(.L_x_12) ;  /* 0x0000000000087947 */ /* 0x000fea0003800000 */
.L_x_13:
[----:B------:R-:W-:Y:S02]  /*0fe0*/  ULDC UR4, c[0x0][0x580] ;  /* 0x0001600000047ab9 */ /* 0x000fe40000000800 */
[----:B------:R-:W-:-:S07]  /*0ff0*/  IMAD.U32 R88, RZ, RZ, UR4 ;  /* 0x00000004ff587e24 */ /* 0x000fce000f8e00ff */
.L_x_12:
[----:B------:R-:W-:Y:S02]  /*1000*/  ULDC.64 UR4, c[0x0][0x5a0] ;  /* 0x0001680000047ab9 */ /* 0x000fe40000000a00 */
[----:B------:R-:W-:-:S04]  /*1010*/  ISETP.NE.U32.AND P0, PT, RZ, UR4, PT ;  /* 0x00000004ff007c0c */ /* 0x000fc8000bf05070 */
[----:B------:R-:W-:-:S13]  /*1020*/  ISETP.NE.AND.EX P0, PT, RZ, UR5, PT, P0 ;  /* 0x00000005ff007c0c */ /* 0x000fda000bf05300 */
[----:B------:R-:W-:Y:S05]  /*1030*/  @!P0 BRA `(.L_x_14) ;  /* 0x00000000001c8947 */ /* 0x000fea0003800000 */
[----:B0-----:R-:W0:Y:S02]  /*1040*/  LDC.64 R4, c[0x0][0x5a0] ;  /* 0x00016800ff047b82 */ /* 0x001e240000000a00 */
[----:B0-----:R-:W2:Y:S02]  /*1050*/  LDG.E.64 R4, desc[UR36][R4.64] ;  /* 0x0000002404047981 */ /* 0x001ea4000c1e1b00 */
[----:B--2---:R-:W-:-:S04]  /*1060*/  ISETP.NE.U32.AND P0, PT, R4, RZ, PT ;  /* 0x000000ff0400720c */ /* 0x004fc80003f05070 */
[----:B------:R-:W-:-:S13]  /*1070*/  ISETP.NE.AND.EX P0, PT, R5, RZ, PT, P0 ;  /* 0x000000ff0500720c */ /* 0x000fda0003f05300 */
[----:B------:R-:W-:Y:S05]  /*1080*/  @!P0 BRA `(.L_x_14) ;  /* 0x0000000000088947 */ /* 0x000fea0003800000 */
[----:B-1----:R0:W5:Y:S01]  /*1090*/  LD.E R89, desc[UR36][R4.64] ;  /* 0x0000002404597980 */ /* 0x002162000c101900 */
[----:B------:R-:W-:Y:S05]  /*10a0*/  BRA `(.L_x_15) ;  /* 0x0000000000247947 */ /* 0x000fea0003800000 */
.L_x_14:
[----:B------:R-:W-:Y:S02]  /*10b0*/  ULDC.64 UR4, c[0x0][0x590] ;  /* 0x0001640000047ab9 */ /* 0x000fe40000000a00 */
[----:B------:R-:W-:-:S04]  /*10c0*/  ISETP.NE.U32.AND P0, PT, RZ, UR4, PT ;  /* 0x00000004ff007c0c */ /* 0x000fc8000bf05070 */
[----:B------:R-:W-:-:S13]  /*10d0*/  ISETP.NE.AND.EX P0, PT, RZ, UR5, PT, P0 ;  /* 0x00000005ff007c0c */ /* 0x000fda000bf05300 */
[----:B------:R-:W-:Y:S05]  /*10e0*/  @!P0 BRA `(.L_x_16) ;  /* 0x00000000000c8947 */ /* 0x000fea0003800000 */
[----:B0-----:R-:W1:Y:S02]  /*10f0*/  LDC.64 R4, c[0x0][0x590] ;  /* 0x00016400ff047b82 */ /* 0x001e640000000a00 */
[----:B-1----:R1:W5:Y:S01]  /*1100*/  LDG.E R89, desc[UR36][R4.64] ;  /* 0x0000002404597981 */ /* 0x002362000c1e1900 */
[----:B------:R-:W-:Y:S05]  /*1110*/  BRA `(.L_x_15) ;  /* 0x0000000000087947 */ /* 0x000fea0003800000 */
.L_x_16:
[----:B------:R-:W-:Y:S02]  /*1120*/  ULDC UR4, c[0x0][0x584] ;  /* 0x0001610000047ab9 */ /* 0x000fe40000000800 */
[----:B-1----:R-:W-:-:S07]  /*1130*/  IMAD.U32 R89, RZ, RZ, UR4 ;  /* 0x00000004ff597e24 */ /* 0x002fce000f8e00ff */
.L_x_15:
[----:B------:R-:W-:-:S13]  /*1140*/  LOP3.LUT P0, RZ, R3, 0xff, RZ, 0xc0, !PT ;  /* 0x000000ff03ff7812 */ /* 0x000fda000780c0ff */
[----:B------:R-:W-:Y:S05]  /*1150*/  @!P0 EXIT ;  /* 0x000000000000894d */ /* 0x000fea0003800000 */
[----:B------:R-:W2:Y:S01]  /*1160*/  LDC R92, c[0x0][0x658] ;  /* 0x00019600ff5c7b82 */ /* 0x000ea20000000800 */
[----:B------:R-:W-:Y:S01]  /*1170*/  ULDC.64 UR6, c[0x0][0x288] ;  /* 0x0000a20000067ab9 */ /* 0x000fe20000000a00 */
[----:B------:R-:W-:Y:S01]  /*1180*/  LOP3.LUT R6, R6, 0x1, RZ, 0xc0, !PT ;  /* 0x0000000106067812 */ /* 0x000fe200078ec0ff */
[----:B------:R-:W-:Y:S01]  /*1190*/  UIADD3 UR4, UR7, 0x7f, URZ ;  /* 0x0000007f07047890 */ /* 0x000fe2000fffe03f */
[----:B------:R-:W-:Y:S01]  /*11a0*/  SHF.R.U32.HI R3, RZ, 0x2, R94 ;  /* 0x00000002ff037819 */ /* 0x000fe2000001165e */
[----:B01----:R-:W-:Y:S01]  /*11b0*/  IMAD.MOV.U32 R5, RZ, RZ, -0x1 ;  /* 0xffffffffff057424 */ /* 0x003fe200078e00ff */
[----:B------:R-:W-:Y:S01]  /*11c0*/  SHF.R.U32.HI R0, RZ, 0x1, R0 ;  /* 0x00000001ff007819 */ /* 0x000fe20000011600 */
[----:B------:R-:W-:Y:S01]  /*11d0*/  USHF.R.S32.HI UR5, URZ, 0x1f, UR4 ;  /* 0x0000001f3f057899 */ /* 0x000fe20008011404 */
[----:B------:R-:W0:Y:S01]  /*11e0*/  LDC.64 R90, c[0x0][0x5c8] ;  /* 0x00017200ff5a7b82 */ /* 0x000e220000000a00 */
[----:B------:R-:W-:Y:S01]  /*11f0*/  IMAD.SHL.U32 R22, R6, 0x40, RZ ;  /* 0x0000004006167824 */ /* 0x000fe200078e00ff */
[----:B------:R-:W-:Y:S01]  /*1200*/  LOP3.LUT R3, R3, 0x7, RZ, 0xc0, !PT ;  /* 0x0000000703037812 */ /* 0x000fe200078ec0ff */
[----:B------:R-:W-:Y:S01]  /*1210*/  ULEA.HI UR5, UR5, UR4, URZ, 0x7 ;  /* 0x0000000405057291 */ /* 0x000fe2000f8f383f */
[----:B------:R-:W-:Y:S01]  /*1220*/  LOP3.LUT R0, R0, 0x30, RZ, 0xc0, !PT ;  /* 0x0000003000007812 */ /* 0x000fe200078ec0ff */
[----:B------:R-:W-:Y:S01]  /*1230*/  IMAD.MOV.U32 R7, RZ, RZ, 0x1 ;  /* 0x00000001ff077424 */ /* 0x000fe200078e00ff */
[--C-:B------:R-:W-:Y:S01]  /*1240*/  LOP3.LUT R22, R22, 0x40, R3.reuse, 0xe2, !PT ;  /* 0x0000004016167812 */ /* 0x100fe200078ee203 */
[----:B------:R-:W-:Y:S01]  /*1250*/  USHF.R.S32.HI UR43, URZ, 0x7, UR5 ;  /* 0x000000073f2b7899 */ /* 0x000fe20008011405 */
[----:B------:R-:W1:Y:S01]  /*1260*/  LDC R96, c[0x0][0x600] ;  /* 0x00018000ff607b82 */ /* 0x000e620000000800 */
[----:B------:R-:W-:Y:S01]  /*1270*/  IADD3 R3, RZ, -R0, -R3 ;  /* 0x80000000ff037210 */ /* 0x000fe20007ffe803 */
[----:B------:R-:W-:Y:S01]  /*1280*/  IMAD.U32 R4, RZ, RZ, UR6 ;  /* 0x00000006ff047e24 */ /* 0x000fe2000f8e00ff */
[C---:B------:R-:W-:Y:S01]  /*1290*/  LOP3.LUT R93, R94.reuse, 0x3, RZ, 0xc0, !PT ;  /* 0x000000035e5d7812 */ /* 0x040fe200078ec0ff */
[----:B------:R-:W-:Y:S01]  /*12a0*/  UISETP.LT.AND UP0, UPT, UR43, 0x1, UPT ;  /* 0x000000012b00788c */ /* 0x000fe2000bf01270 */
[----:B------:R-:W-:Y:S01]  /*12b0*/  LOP3.LUT R95, R94, 0x80, RZ, 0xc0, !PT ;  /* 0x000000805e5f7812 */ /* 0x000fe200078ec0ff */
[----:B------:R-:W-:Y:S01]  /*12c0*/  IMAD R3, R6, -0x40, R3 ;  /* 0xffffffc006037824 */ /* 0x000fe200078e0203 */
[----:B------:R-:W-:Y:S01]  /*12d0*/  ULDC UR4, c[0x0][0x284] ;  /* 0x0000a10000047ab9 */ /* 0x000fe20000000800 */
[----:B--2---:R-:W-:Y:S01]  /*12e0*/  SHF.L.U32 R5, R5, R92, RZ ;  /* 0x0000005c05057219 */ /* 0x004fe200000006ff */
[----:B------:R-:W-:Y:S01]  /*12f0*/  USEL UR44, UR43, 0x1, UP0 ;  /* 0x000000012b2c7887 */ /* 0x000fe20008000000 */
[----:B------:R-:W-:Y:S01]  /*1300*/  IMAD R93, R93, -0x2, R4 ;  /* 0xfffffffe5d5d7824 */ /* 0x000fe200078e0204 */
[----:B------:R-:W-:Y:S01]  /*1310*/  LOP3.LUT R22, R22, R0, RZ, 0xfc, !PT ;  /* 0x0000000016167212 */ /* 0x000fe200078efcff */
[----:B------:R-:W-:Y:S01]  /*1320*/  IMAD.SHL.U32 R94, R94, 0x2, RZ ;  /* 0x000000025e5e7824 */ /* 0x000fe200078e00ff */
[----:B------:R-:W-:Y:S01]  /*1330*/  SHF.L.U32 R92, R7, R92, RZ ;  /* 0x0000005c075c7219 */ /* 0x000fe200000006ff */
[----:B------:R-:W-:Y:S01]  /*1340*/  VIADD R98, R3, UR4 ;  /* 0x0000000403627c36 */ /* 0x000fe20008000000 */
[----:B------:R-:W-:Y:S01]  /*1350*/  LOP3.LUT R103, R18, 0x1, RZ, 0xfc, !PT ;  /* 0x0000000112677812 */ /* 0x000fe200078efcff */
[----:B------:R-:W-:Y:S01]  /*1360*/  IMAD.MOV.U32 R23, RZ, RZ, RZ ;  /* 0x000000ffff177224 */ /* 0x000fe200078e00ff */
[C---:B0-----:R-:W-:Y:S01]  /*1370*/  SHF.L.U64.HI R91, R90.reuse, 0x3, R91 ;  /* 0x000000035a5b7819 */ /* 0x041fe2000001025b */
[----:B------:R-:W-:Y:S01]  /*1380*/  IMAD.SHL.U32 R90, R90, 0x8, RZ ;  /* 0x000000085a5a7824 */ /* 0x000fe200078e00ff */
[----:B------:R-:W-:Y:S01]  /*1390*/  SHF.R.U32.HI R95, RZ, 0x7, R95 ;  /* 0x00000007ff5f7819 */ /* 0x000fe2000001165f */
[----:B------:R-:W-:Y:S01]  /*13a0*/  UIADD3 UR44, UR43, -UR44, URZ ;  /* 0x8000002c2b2c7290 */ /* 0x000fe2000fffe03f */
[----:B------:R-:W-:Y:S01]  /*13b0*/  LOP3.LUT R97, RZ, R5, RZ, 0x33, !PT ;  /* 0x00000005ff617212 */ /* 0x000fe200078e33ff */
[----:B------:R-:W-:Y:S01]  /*13c0*/  UMOV UR40, URZ ;  /* 0x0000003f00287c82 */ /* 0x000fe20008000000 */
[----:B------:R-:W-:Y:S01]  /*13d0*/  UMOV UR42, URZ ;  /* 0x0000003f002a7c82 */ /* 0x000fe20008000000 */
[----:B-1----:R-:W-:-:S08]  /*13e0*/  VIADD R96, R96, 0xffffffff ;  /* 0xffffffff60607836 */ /* 0x002fd00000000000 */
.L_x_162:
[----:B0-----:R-:W0:Y:S01]  /*13f0*/  SHFL.IDX PT, R0, R95, RZ, 0x1f ;  /* 0x00001fff5f007589 */ /* 0x001e2200000e0000 */
[----:B-1----:R-:W1:Y:S01]  /*1400*/  S2UR UR7, SR_CgaCtaId ;  /* 0x00000000000779c3 */ /* 0x002e620000008800 */
[----:B------:R-:W-:Y:S01]  /*1410*/  UMOV UR6, 0x400 ;  /* 0x0000040000067882 */ /* 0x000fe20000000000 */
[----:B0-----:R-:W-:Y:S01]  /*1420*/  R2UR UR4, R0 ;  /* 0x00000000000472ca */ /* 0x001fe200000e0000 */
[----:B-1----:R-:W-:-:S12]  /*1430*/  ULEA UR6, UR7, UR6, 0x18 ;  /* 0x0000000607067291 */ /* 0x002fd8000f8ec03f */
[----:B------:R-:W-:-:S04]  /*1440*/  ULEA.HI UR5, UR4, UR4, URZ, 0x1 ;  /* 0x0000000404057291 */ /* 0x000fc8000f8f083f */
[----:B------:R-:W-:-:S04]  /*1450*/  ULOP3.LUT UR5, UR5, 0x7fffe, URZ, 0xc0, !UPT ;  /* 0x0007fffe05057892 */ /* 0x000fc8000f8ec03f */
[----:B------:R-:W-:-:S03]  /*1460*/  UIADD3 UR5, UR4, -UR5, URZ ;  /* 0x8000000504057290 */ /* 0x000fc6000fffe03f */
[----:B------:R-:W-:Y:S01]  /*1470*/  ULDC UR4, c[0x0][0x28c] ;  /* 0x0000a30000047ab9 */ /* 0x000fe20000000800 */
[----:B------:R-:W-:Y:S01]  /*1480*/  ULEA UR5, UR5, UR6, 0xd ;  /* 0x0000000605057291 */ /* 0x000fe2000f8e683f */
[----:B------:R-:W-:-:S03]  /*1490*/  ISETP.LT.AND P0, PT, RZ, UR4, PT ;  /* 0x00000004ff007c0c */ /* 0x000fc6000bf01270 */
[----:B------:R-:W-:-:S04]  /*14a0*/  UIADD3 UR5, UR5, 0x100, URZ ;  /* 0x0000010005057890 */ /* 0x000fc8000fffe03f */
[----:B------:R-:W-:-:S04]  /*14b0*/  USHF.R.U32.HI UR5, URZ, 0x4, UR5 ;  /* 0x000000043f057899 */ /* 0x000fc80008011605 */
[----:B------:R-:W-:-:S04]  /*14c0*/  ULOP3.LUT UR5, UR5, 0x3fff, URZ, 0xc0, !UPT ;  /* 0x00003fff05057892 */ /* 0x000fc8000f8ec03f */
[----:B------:R-:W-:Y:S01]  /*14d0*/  ULOP3.LUT UR45, UR5, 0x10000, URZ, 0xfc, !UPT ;  /* 0x00010000052d7892 */ /* 0x000fe2000f8efc3f */
[----:B--2345:R-:W-:Y:S11]  /*14e0*/  @P0 BRA `(.L_x_17) ;  /* 0x0000000000400947 */ /* 0x03cff60003800000 */
[----:B------:R-:W-:Y:S01]  /*14f0*/  MOV R0, 0x0 ;  /* 0x0000000000007802 */ /* 0x000fe20000000f00 */
[----:B------:R-:W-:Y:S01]  /*1500*/  ULDC.64 UR4, c[0x4][0x68] ;  /* 0x01001a0000047ab9 */ /* 0x000fe20000000a00 */
[----:B------:R-:W-:Y:S01]  /*1510*/  ULDC.64 UR6, c[0x4][0x8] ;  /* 0x0100020000067ab9 */ /* 0x000fe20000000a00 */
[----:B------:R-:W-:Y:S01]  /*1520*/  IMAD.U32 R4, RZ, RZ, UR4 ;  /* 0x00000004ff047e24 */ /* 0x000fe2000f8e00ff */
[----:B------:R0:W1:Y:S01]  /*1530*/  LDC.64 R14, c[0x4][R0] ;  /* 0x01000000000e7b82 */ /* 0x0000620000000a00 */
[----:B------:R-:W-:Y:S01]  /*1540*/  IMAD.U32 R5, RZ, RZ, UR5 ;  /* 0x00000005ff057e24 */ /* 0x000fe2000f8e00ff */
[----:B------:R-:W-:Y:S01]  /*1550*/  ULDC.64 UR4, c[0x4][0x70] ;  /* 0x01001c0000047ab9 */ /* 0x000fe20000000a00 */
[----:B------:R-:W-:Y:S02]  /*1560*/  IMAD.U32 R10, RZ, RZ, UR6 ;  /* 0x00000006ff0a7e24 */ /* 0x000fe4000f8e00ff */
[----:B------:R-:W-:Y:S02]  /*1570*/  IMAD.U32 R6, RZ, RZ, UR4 ;  /* 0x00000004ff067e24 */ /* 0x000fe4000f8e00ff */
[----:B------:R-:W-:-:S02]  /*1580*/  IMAD.U32 R7, RZ, RZ, UR5 ;  /* 0x00000005ff077e24 */ /* 0x000fc4000f8e00ff */
[----:B------:R-:W-:Y:S02]  /*1590*/  IMAD.U32 R11, RZ, RZ, UR7 ;  /* 0x00000007ff0b7e24 */ /* 0x000fe4000f8e00ff */
[----:B------:R-:W-:Y:S02]  /*15a0*/  IMAD.MOV.U32 R8, RZ, RZ, 0x1e1 ;  /* 0x000001e1ff087424 */ /* 0x000fe400078e00ff */
[----:B------:R-:W-:Y:S02]  /*15b0*/  IMAD.MOV.U32 R12, RZ, RZ, 0x1 ;  /* 0x00000001ff0c7424 */ /* 0x000fe400078e00ff */
[----:B0-----:R-:W-:-:S07]  /*15c0*/  IMAD.MOV.U32 R13, RZ, RZ, RZ ;  /* 0x000000ffff0d7224 */ /* 0x001fce00078e00ff */
[----:B------:R-:W-:-:S07]  /*15d0*/  LEPC R20, `(.L_x_17) ;  /* 0x000000001014794e */ /* 0x000fce0000000000 */
[----:B-1---5:R-:W-:Y:S05]  /*15e0*/  CALL.ABS.NOINC R14 ;  /* 0x000000000e007343 */ /* 0x022fea0003c00000 */
.L_x_17:
[----:B------:R-:W-:-:S13]  /*15f0*/  ISETP.NE.AND P0, PT, R103, 0x3, PT ;  /* 0x000000036700780c */ /* 0x000fda0003f05270 */
[----:B------:R-:W-:Y:S05]  /*1600*/  @!P0 BRA `(.L_x_18) ;  /* 0x0000000000048947 */ /* 0x000fea0003800000 */
[----:B------:R-:W-:Y:S01]  /*1610*/  BPT.TRAP 0x1 ;  /* 0x000000040000795c */ /* 0x000fe20000300000 */
.L_x_18:
[----:B------:R-:W0:Y:S01]  /*1620*/  S2UR UR5, SR_CgaCtaId ;  /* 0x00000000000579c3 */ /* 0x000e220000008800 */
[----:B------:R-:W-:Y:S01]  /*1630*/  UMOV UR4, 0x400 ;  /* 0x0000040000047882 */ /* 0x000fe20000000000 */
[----:B------:R-:W-:Y:S02]  /*1640*/  IMAD.U32 R0, RZ, RZ, UR40 ;  /* 0x00000028ff007e24 */ /* 0x000fe4000f8e00ff */
[----:B------:R-:W-:-:S03]  /*1650*/  IMAD.U32 R3, RZ, RZ, UR42 ;  /* 0x0000002aff037e24 */ /* 0x000fc6000f8e00ff */
[----:B------:R-:W-:Y:S01]  /*1660*/  SHF.L.U32 R0, R0, 0x1f, RZ ;  /* 0x0000001f00007819 */ /* 0x000fe200000006ff */
[----:B0-----:R-:W-:-:S06]  /*1670*/  ULEA UR4, UR5, UR4, 0x18 ;  /* 0x0000000405047291 */ /* 0x001fcc000f8ec03f */
[----:B------:R-:W-:-:S04]  /*1680*/  IMAD.U32 R6, RZ, RZ, UR4 ;  /* 0x00000004ff067e24 */ /* 0x000fc8000f8e00ff */
[----:B------:R-:W-:-:S04]  /*1690*/  IMAD R3, R3, 0x8, R6 ;  /* 0x0000000803037824 */ /* 0x000fc800078e0206 */
[----:B------:R0:W1:Y:S01]  /*16a0*/  SYNCS.PHASECHK.TRANS64.TRYWAIT P1, [R3+URZ], R0 ;  /* 0x00000000030075a7 */ /* 0x000062000802017f */
[----:B------:R-:W-:Y:S05]  /*16b0*/  @!P0 BRA `(.L_x_19) ;  /* 0x0000000000048947 */ /* 0x000fea0003800000 */
[----:B------:R-:W-:Y:S01]  /*16c0*/  BPT.TRAP 0x1 ;  /* 0x000000040000795c */ /* 0x000fe20000300000 */
.L_x_19:
[----:B------:R-:W-:-:S05]  /*16d0*/  IMAD.U32 R4, RZ, RZ, UR44 ;  /* 0x0000002cff047e24 */ /* 0x000fca000f8e00ff */
[----:B------:R-:W-:Y:S01]  /*16e0*/  ISETP.GE.AND P2, PT, R4, 0x1, PT ;  /* 0x000000010400780c */ /* 0x000fe20003f46270 */
[----:B-1----:R-:W-:-:S12]  /*16f0*/  @P1 BRA `(.L_x_20) ;  /* 0x0000000000081947 */ /* 0x002fd80003800000 */
[----:B------:R-:W1:Y:S02]  /*1700*/  SYNCS.PHASECHK.TRANS64.TRYWAIT P1, [R3+URZ], R0 ;  /* 0x00000000030075a7 */ /* 0x000e64000802017f */
[----:B-1----:R-:W-:Y:S05]  /*1710*/  @!P1 BRA `(.L_x_21) ;  /* 0x00000068004c9947 */ /* 0x002fea0003800000 */
.L_x_20:
[----:B------:R-:W-:Y:S05]  /*1720*/  WARPSYNC.ALL ;  /* 0x0000000000007948 */ /* 0x000fea0003800000 */
[----:B------:R-:W-:Y:S01]  /*1730*/  R2UR UR4, R6 ;  /* 0x00000000060472ca */ /* 0x000fe200000e0000 */
[----:B------:R-:W-:Y:S01]  /*1740*/  ULEA UR5, UR42, UR45, 0xb ;  /* 0x0000002d2a057291 */ /* 0x000fe2000f8e583f */
[----:B------:R-:W-:Y:S01]  /*1750*/  WARPGROUP.ARRIVE ;  /* 0x00000000000079c5 */ /* 0x000fe20000000000 */
[----:B------:R-:W-:Y:S01]  /*1760*/  UMOV UR9, 0x40000040 ;  /* 0x4000004000097882 */ /* 0x000fe20000000000 */
[----:B------:R-:W-:-:S04]  /*1770*/  UMOV UR11, 0x40000040 ;  /* 0x40000040000b7882 */ /* 0x000fc80000000000 */
[----:B------:R-:W-:-:S05]  /*1780*/  UMOV UR8, UR5 ;  /* 0x0000000500087c82 */ /* 0x000fca0008000000 */
[----:B------:R-:W-:-:S04]  /*1790*/  UIADD3 UR4, UR4, 0x18100, URZ ;  /* 0x0001810004047890 */ /* 0x000fc8000fffe03f */
[----:B------:R-:W-:-:S04]  /*17a0*/  USHF.R.U32.HI UR4, URZ, 0x4, UR4 ;  /* 0x000000043f047899 */ /* 0x000fc80008011604 */
[----:B------:R-:W-:-:S04]  /*17b0*/  ULOP3.LUT UR4, UR4, 0x3fff, URZ, 0xc0, !UPT ;  /* 0x00003fff04047892 */ /* 0x000fc8000f8ec03f */
[----:B------:R-:W-:-:S04]  /*17c0*/  ULOP3.LUT UR4, UR4, 0x10000, URZ, 0xfc, !UPT ;  /* 0x0001000004047892 */ /* 0x000fc8000f8efc3f */
[----:B------:R-:W-:-:S07]  /*17d0*/  ULEA UR6, UR42, UR4, 0xb ;  /* 0x000000042a067291 */ /* 0x000fce000f8e583f */
[----:B------:R-:W-:Y:S02]  /*17e0*/  UMOV UR10, UR6 ;  /* 0x00000006000a7c82 */ /* 0x000fe40008000000 */
[----:B------:R-:W-:Y:S01]  /*17f0*/  HGMMA.64x128x16.F32.BF16 R24, gdesc[UR8], RZ, !UPT, gsb0 ;  /* 0x01e00000081879f0 */ /* 0x000fe2000c0018ff */
[----:B------:R-:W-:Y:S02]  /*1800*/  UIADD3 UR8, UR5, 0x2, URZ ;  /* 0x0000000205087890 */ /* 0x000fe4000fffe03f */
[----:B------:R-:W-:Y:S01]  /*1810*/  UIADD3 UR10, UR6, 0x2, URZ ;  /* 0x00000002060a7890 */ /* 0x000fe2000fffe03f */
[----:B------:R-:W-:Y:S01]  /*1820*/  UMOV UR9, 0x40000040 ;  /* 0x4000004000097882 */ /* 0x000fe20000000000 */
[----:B------:R-:W-:Y:S01]  /*1830*/  UMOV UR11, 0x40000040 ;  /* 0x40000040000b7882 */ /* 0x000fe20000000000 */
[----:B------:R-:W-:Y:S02]  /*1840*/  WARPGROUP.DEPBAR.LE gsb0, 0x0 ;  /* 0x00008000000079c5 */ /* 0x000fe40000010000 */
[----:B------:R-:W-:-:S06]  /*1850*/  WARPGROUP.ARRIVE ;  /* 0x00000000000079c5 */ /* 0x000fcc0000000000 */
[----:B------:R-:W-:Y:S01]  /*1860*/  HGMMA.64x128x16.F32.BF16 R24, gdesc[UR8], R24, gsb0 ;  /* 0x01e00000081879f0 */ /* 0x000fe20008001818 */
        /* <DEDUP_REMOVED lines=41> */
[----:B------:R-:W-:Y:S03]  /*1b00*/  HGMMA.64x128x16.F32.BF16 R24, gdesc[UR8], R24, gsb0 ;  /* 0x01e00000081879f0 */ /* 0x000fe60008001818 */
[----:B------:R-:W-:Y:S02]  /*1b10*/  WARPGROUP.DEPBAR.LE gsb0, 0x0 ;  /* 0x00008000000079c5 */ /* 0x000fe40000010000 */
[----:B------:R-:W-:Y:S05]  /*1b20*/  @!P2 BRA `(.L_x_22) ;  /* 0x000000040098a947 */ /* 0x000fea0003800000 */
[----:B------:R-:W-:Y:S01]  /*1b30*/  UIADD3 UR5, UR42, 0x1, URZ ;  /* 0x000000012a057890 */ /* 0x000fe2000fffe03f */
[----:B01----:R-:W-:Y:S02]  /*1b40*/  IMAD.U32 R0, RZ, RZ, UR44 ;  /* 0x0000002cff007e24 */ /* 0x003fe4000f8e00ff */
[----:B------:R-:W-:Y:S01]  /*1b50*/  IMAD.U32 R3, RZ, RZ, UR42 ;  /* 0x0000002aff037e24 */ /* 0x000fe2000f8e00ff */
[----:B------:R-:W-:-:S04]  /*1b60*/  UISETP.NE.AND UP0, UPT, UR5, 0x3, UPT ;  /* 0x000000030500788c */ /* 0x000fc8000bf05270 */
[----:B------:R-:W-:Y:S02]  /*1b70*/  USEL UR6, URZ, 0x1, UP0 ;  /* 0x000000013f067887 */ /* 0x000fe40008000000 */
[----:B------:R-:W-:Y:S02]  /*1b80*/  USEL UR5, UR5, URZ, UP0 ;  /* 0x0000003f05057287 */ /* 0x000fe40008000000 */
[----:B------:R-:W-:-:S06]  /*1b90*/  ULOP3.LUT UR6, UR40, UR6, URZ, 0x3c, !UPT ;  /* 0x0000000628067292 */ /* 0x000fcc000f8e3c3f */
[----:B------:R-:W-:-:S07]  /*1ba0*/  IMAD.U32 R7, RZ, RZ, UR6 ;  /* 0x00000006ff077e24 */ /* 0x000fce000f8e00ff */
.L_x_29:
[----:B------:R-:W-:Y:S05]  /*1bb0*/  @!P0 BRA `(.L_x_23) ;  /* 0x0000000000048947 */ /* 0x000fea0003800000 */
[----:B------:R-:W-:Y:S01]  /*1bc0*/  BPT.TRAP 0x1 ;  /* 0x000000040000795c */ /* 0x000fe20000300000 */
.L_x_23:
[----:B------:R-:W0:Y:S01]  /*1bd0*/  S2UR UR7, SR_CgaCtaId ;  /* 0x00000000000779c3 */ /* 0x000e220000008800 */
[----:B------:R-:W-:Y:S01]  /*1be0*/  UMOV UR6, 0x400 ;  /* 0x0000040000067882 */ /* 0x000fe20000000000 */
[----:B------:R-:W-:Y:S01]  /*1bf0*/  IMAD.U32 R5, RZ, RZ, UR5 ;  /* 0x00000005ff057e24 */ /* 0x000fe2000f8e00ff */
[----:B------:R-:W-:Y:S01]  /*1c00*/  SHF.L.U32 R4, R7, 0x1f, RZ ;  /* 0x0000001f07047819 */ /* 0x000fe200000006ff */
[----:B0-----:R-:W-:-:S06]  /*1c10*/  ULEA UR6, UR7, UR6, 0x18 ;  /* 0x0000000607067291 */ /* 0x001fcc000f8ec03f */
[----:B------:R-:W-:-:S04]  /*1c20*/  IMAD.U32 R6, RZ, RZ, UR6 ;  /* 0x00000006ff067e24 */ /* 0x000fc8000f8e00ff */
[----:B------:R-:W-:-:S04]  /*1c30*/  IMAD R5, R5, 0x8, R6 ;  /* 0x0000000805057824 */ /* 0x000fc800078e0206 */
[----:B------:R0:W1:Y:S01]  /*1c40*/  SYNCS.PHASECHK.TRANS64.TRYWAIT P1, [R5+URZ], R4 ;  /* 0x00000004050075a7 */ /* 0x000062000802017f */
[----:B------:R-:W-:Y:S05]  /*1c50*/  @!P0 BRA `(.L_x_24) ;  /* 0x0000000000048947 */ /* 0x000fea0003800000 */
[----:B------:R-:W-:Y:S01]  /*1c60*/  BPT.TRAP 0x1 ;  /* 0x000000040000795c */ /* 0x000fe20000300000 */
.L_x_24:
[----:B-1----:R-:W-:Y:S05]  /*1c70*/  @P1 BRA `(.L_x_25) ;  /* 0x0000000000081947 */ /* 0x002fea0003800000 */
[----:B------:R-:W1:Y:S02]  /*1c80*/  SYNCS.PHASECHK.TRANS64.TRYWAIT P1, [R5+URZ], R4 ;  /* 0x00000004050075a7 */ /* 0x000e64000802017f */
[----:B-1----:R-:W-:Y:S05]  /*1c90*/  @!P1 BRA `(.L_x_26) ;  /* 0x0000006400009947 */ /* 0x002fea0003800000 */
.L_x_25:
[----:B------:R-:W-:Y:S01]  /*1ca0*/  ULEA UR6, UR5, UR45, 0xb ;  /* 0x0000002d05067291 */ /* 0x000fe2000f8e583f */
[----:B------:R-:W-:Y:S01]  /*1cb0*/  WARPGROUP.ARRIVE ;  /* 0x00000000000079c5 */ /* 0x000fe20000000000 */
[----:B------:R-:W-:Y:S01]  /*1cc0*/  ULEA UR7, UR5, UR4, 0xb ;  /* 0x0000000405077291 */ /* 0x000fe2000f8e583f */
[----:B------:R-:W-:Y:S01]  /*1cd0*/  UMOV UR9, 0x40000040 ;  /* 0x4000004000097882 */ /* 0x000fe20000000000 */
[----:B------:R-:W-:-:S03]  /*1ce0*/  UMOV UR11, 0x40000040 ;  /* 0x40000040000b7882 */ /* 0x000fc60000000000 */
[----:B------:R-:W-:Y:S02]  /*1cf0*/  UMOV UR8, UR6 ;  /* 0x0000000600087c82 */ /* 0x000fe40008000000 */
[----:B------:R-:W-:Y:S02]  /*1d00*/  UMOV UR10, UR7 ;  /* 0x00000007000a7c82 */ /* 0x000fe40008000000 */
[----:B------:R-:W-:Y:S01]  /*1d10*/  HGMMA.64x128x16.F32.BF16 R24, gdesc[UR8], R24, gsb0 ;  /* 0x01e00000081879f0 */ /* 0x000fe20008001818 */
[----:B------:R-:W-:Y:S02]  /*1d20*/  UIADD3 UR8, UR6, 0x2, URZ ;  /* 0x0000000206087890 */ /* 0x000fe4000fffe03f */
[----:B------:R-:W-:Y:S01]  /*1d30*/  UIADD3 UR10, UR7, 0x2, URZ ;  /* 0x00000002070a7890 */ /* 0x000fe2000fffe03f */
[----:B------:R-:W-:Y:S01]  /*1d40*/  UMOV UR9, 0x40000040 ;  /* 0x4000004000097882 */ /* 0x000fe20000000000 */
[----:B------:R-:W-:Y:S01]  /*1d50*/  UMOV UR11, 0x40000040 ;  /* 0x40000040000b7882 */ /* 0x000fe20000000000 */
[----:B------:R-:W-:-:S02]  /*1d60*/  WARPGROUP.DEPBAR.LE gsb0, 0x0 ;  /* 0x00008000000079c5 */ /* 0x000fc40000010000 */
        /* <DEDUP_REMOVED lines=46> */
[----:B------:R-:W-:Y:S01]  /*2050*/  BPT.TRAP 0x1 ;  /* 0x000000040000795c */ /* 0x000fe20000300000 */
.L_x_27:
[----:B------:R-:W-:-:S13]  /*2060*/  ISETP.NE.AND P1, PT, R102, RZ, PT ;  /* 0x000000ff6600720c */ /* 0x000fda0003f25270 */
[----:B01----:R-:W-:-:S04]  /*2070*/  @P1 IMAD R4, R3, 0x8, R6 ;  /* 0x0000000803041824 */ /* 0x003fc800078e0206 */
[----:B------:R-:W-:-:S05]  /*2080*/  @P1 VIADD R4, R4, 0x18 ;  /* 0x0000001804041836 */ /* 0x000fca0000000000 */
[----:B------:R-:W-:-:S04]  /*2090*/  @P1 PRMT R4, R19, 0x654, R4 ;  /* 0x0000065413041816 */ /* 0x000fc80000000004 */
[----:B------:R0:W-:Y:S01]  /*20a0*/  @P1 SYNCS.ARRIVE.TRANS64.RED.A1T0 RZ, [R4+URZ], RZ ;  /* 0x000000ff04ff19a7 */ /* 0x0001e2000810043f */
[----:B------:R-:W-:-:S13]  /*20b0*/  ISETP.GT.U32.AND P1, PT, R18, 0x1, PT ;  /* 0x000000011200780c */ /* 0x000fda0003f24070 */
[----:B0-----:R-:W-:Y:S05]  /*20c0*/  @P1 BRA `(.L_x_28) ;  /* 0x0000000000041947 */ /* 0x001fea0003800000 */
[----:B------:R-:W-:Y:S01]  /*20d0*/  BPT.TRAP 0x1 ;  /* 0x000000040000795c */ /* 0x000fe20000300000 */
.L_x_28:
[----:B------:R-:W-:Y:S01]  /*20e0*/  UIADD3 UR5, UR5, 0x1, URZ ;  /* 0x0000000105057890 */ /* 0x000fe2000fffe03f */
[C---:B------:R-:W-:Y:S01]  /*20f0*/  ISETP.GT.AND P2, PT, R0.reuse, 0x1, PT ;  /* 0x000000010000780c */ /* 0x040fe20003f44270 */
[----:B------:R-:W-:Y:S02]  /*2100*/  VIADD R3, R3, 0x1 ;  /* 0x0000000103037836 */ /* 0x000fe40000000000 */
[----:B------:R-:W-:Y:S01]  /*2110*/  UISETP.NE.AND UP0, UPT, UR5, 0x3, UPT ;  /* 0x000000030500788c */ /* 0x000fe2000bf05270 */
[----:B------:R-:W-:Y:S02]  /*2120*/  VIADD R0, R0, 0xffffffff ;  /* 0xffffffff00007836 */ /* 0x000fe40000000000 */
[C---:B------:R-:W-:Y:S01]  /*2130*/  ISETP.NE.AND P1, PT, R3.reuse, 0x3, PT ;  /* 0x000000030300780c */ /* 0x040fe20003f25270 */
[----:B------:R-:W-:Y:S02]  /*2140*/  USEL UR6, URZ, 0x1, UP0 ;  /* 0x000000013f067887 */ /* 0x000fe40008000000 */
[----:B------:R-:W-:Y:S01]  /*2150*/  USEL UR5, UR5, URZ, UP0 ;  /* 0x0000003f05057287 */ /* 0x000fe20008000000 */
[----:B------:R-:W-:-:S03]  /*2160*/  SEL R3, R3, RZ, P1 ;  /* 0x000000ff03037207 */ /* 0x000fc60000800000 */
[----:B------:R-:W-:Y:S01]  /*2170*/  LOP3.LUT R7, R7, UR6, RZ, 0x3c, !PT ;  /* 0x0000000607077c12 */ /* 0x000fe2000f8e3cff */
[----:B------:R-:W-:Y:S07]  /*2180*/  @P2 BRA `(.L_x_29) ;  /* 0xfffffff800882947 */ /* 0x000fee000383ffff */
.L_x_22:
[----:B01----:R-:W0:Y:S02]  /*2190*/  LDC R0, c[0x0][0x28c] ;  /* 0x0000a300ff007b82 */ /* 0x003e240000000800 */
[----:B0-----:R-:W-:-:S13]  /*21a0*/  ISETP.GE.AND P1, PT, R0, 0x1, PT ;  /* 0x000000010000780c */ /* 0x001fda0003f26270 */
[----:B------:R-:W-:Y:S05]  /*21b0*/  @!P1 BRA `(.L_x_30) ;  /* 0x0000000000449947 */ /* 0x000fea0003800000 */
[----:B------:R-:W-:Y:S05]  /*21c0*/  @!P0 BRA `(.L_x_31) ;  /* 0x0000000000048947 */ /* 0x000fea0003800000 */
[----:B------:R-:W-:Y:S01]  /*21d0*/  BPT.TRAP 0x1 ;  /* 0x000000040000795c */ /* 0x000fe20000300000 */
.L_x_31:
[----:B------:R-:W-:-:S13]  /*21e0*/  ISETP.NE.AND P0, PT, R102, RZ, PT ;  /* 0x000000ff6600720c */ /* 0x000fda0003f05270 */
[----:B------:R-:W-:-:S05]  /*21f0*/  VOTEU.ANY UP0, P0 ;  /* 0x00000000003f7886 */ /* 0x000fca0000000100 */
[----:B------:R-:W-:-:S06]  /*2200*/  @UP0 UIADD3 UR4, UR44, UR42, URZ ;  /* 0x0000002a2c040290 */ /* 0x000fcc000fffe03f */
[----:B------:R-:W-:Y:S02]  /*2210*/  IMAD.U32 R4, RZ, RZ, UR4 ;  /* 0x00000004ff047e24 */ /* 0x000fe4000f8e00ff */
[----:B------:R-:W-:Y:S02]  /*2220*/  IMAD.U32 R3, RZ, RZ, UR4 ;  /* 0x00000004ff037e24 */ /* 0x000fe4000f8e00ff */
[----:B------:R-:W-:-:S05]  /*2230*/  @P0 IMAD.WIDE.U32 R4, R4, -0x55555555, RZ ;  /* 0xaaaaaaab04040825 */ /* 0x000fca00078e00ff */
[----:B------:R-:W-:-:S05]  /*2240*/  @P0 SHF.R.U32.HI R0, RZ, 0x1, R5 ;  /* 0x00000001ff000819 */ /* 0x000fca0000011605 */
[----:B------:R-:W-:-:S04]  /*2250*/  @P0 IMAD R0, R0, -0x3, R3 ;  /* 0xfffffffd00000824 */ /* 0x000fc800078e0203 */
[----:B------:R-:W-:-:S04]  /*2260*/  @P0 IMAD R0, R0, 0x8, R6 ;  /* 0x0000000800000824 */ /* 0x000fc800078e0206 */
[----:B------:R-:W-:-:S05]  /*2270*/  @P0 VIADD R0, R0, 0x18 ;  /* 0x0000001800000836 */ /* 0x000fca0000000000 */
[----:B------:R-:W-:-:S04]  /*2280*/  @P0 PRMT R0, R19, 0x654, R0 ;  /* 0x0000065413000816 */ /* 0x000fc80000000000 */
[----:B------:R0:W-:Y:S01]  /*2290*/  @P0 SYNCS.ARRIVE.TRANS64.RED.A1T0 RZ, [R0+URZ], RZ ;  /* 0x000000ff00ff09a7 */ /* 0x0001e2000810043f */
[----:B------:R-:W-:-:S13]  /*22a0*/  ISETP.GT.U32.AND P0, PT, R18, 0x1, PT ;  /* 0x000000011200780c */ /* 0x000fda0003f04070 */
[----:B0-----:R-:W-:Y:S05]  /*22b0*/  @P0 BRA `(.L_x_30) ;  /* 0x0000000000040947 */ /* 0x001fea0003800000 */
[----:B------:R-:W-:Y:S01]  /*22c0*/  BPT.TRAP 0x1 ;  /* 0x000000040000795c */ /* 0x000fe20000300000 */
.L_x_30:
[----:B------:R-:W-:Y:S01]  /*22d0*/  IMAD.SHL.U32 R3, R100, 0x80, RZ ;  /* 0x0000008064037824 */ /* 0x000fe200078e00ff */
[----:B------:R-:W-:Y:S01]  /*22e0*/  UIADD3 UR42, UR43, UR42, URZ ;  /* 0x0000002a2b2a7290 */ /* 0x000fe2000fffe03f */
[----:B------:R-:W-:Y:S01]  /*22f0*/  SHF.R.S32.HI R13, RZ, 0x1f, R99 ;  /* 0x0000001fff0d7819 */ /* 0x000fe20000011463 */
[----:B------:R-:W-:Y:S01]  /*2300*/  UISETP.GE.U32.AND UP1, UPT, UR43, 0x3, UPT ;  /* 0x000000032b00788c */ /* 0x000fe2000bf26070 */
[----:B------:R-:W-:Y:S01]  /*2310*/  IMAD.SHL.U32 R7, R101, 0x80, RZ ;  /* 0x0000008065077824 */ /* 0x000fe200078e00ff */
[----:B------:R-:W-:Y:S01]  /*2320*/  ULDC UR7, c[0x0][0x288] ;  /* 0x0000a20000077ab9 */ /* 0x000fe20000000800 */
[C---:B------:R-:W-:Y:S01]  /*2330*/  LOP3.LUT R8, R3.reuse, 0x6, R94, 0xf8, !PT ;  /* 0x0000000603087812 */ /* 0x040fe200078ef85e */
[----:B------:R-:W-:Y:S01]  /*2340*/  UISETP.GT.U32.AND UP0, UPT, UR42, 0x2, UPT ;  /* 0x000000022a00788c */ /* 0x000fe2000bf04070 */
[----:B------:R-:W-:Y:S01]  /*2350*/  ISETP.GE.AND P0, PT, R3, UR7, PT ;  /* 0x0000000703007c0c */ /* 0x000fe2000bf06270 */
[----:B------:R-:W-:Y:S01]  /*2360*/  ULDC.64 UR4, c[0x0][0x5d0] ;  /* 0x0001740000047ab9 */ /* 0x000fe20000000a00 */
[--C-:B------:R-:W-:Y:S01]  /*2370*/  SHF.R.S32.HI R9, RZ, 0x1f, R8.reuse ;  /* 0x0000001fff097819 */ /* 0x100fe20000011408 */
[----:B------:R-:W-:Y:S01]  /*2380*/  ULDC UR10, c[0x0][0x284] ;  /* 0x0000a100000a7ab9 */ /* 0x000fe20000000800 */
[----:B------:R-:W-:Y:S01]  /*2390*/  IMAD R0, R13, UR4, RZ ;  /* 0x000000040d007c24 */ /* 0x000fe2000f8e02ff */
[----:B------:R-:W-:Y:S01]  /*23a0*/  UISETP.LT.U32.AND UP0, UPT, UR43, 0x3, UP0 ;  /* 0x000000032b00788c */ /* 0x000fe20008701070 */
[----:B------:R-:W-:Y:S01]  /*23b0*/  ISETP.GE.OR P0, PT, R7, UR10, P0 ;  /* 0x0000000a07007c0c */ /* 0x000fe20008706670 */
[----:B------:R-:W-:Y:S01]  /*23c0*/  IMAD.WIDE.U32 R4, R99, UR4, R8 ;  /* 0x0000000463047c25 */ /* 0x000fe2000f8e0008 */
[----:B------:R-:W-:Y:S01]  /*23d0*/  ULDC.64 UR8, c[0x0][0x5c8] ;  /* 0x0001720000087ab9 */ /* 0x000fe20000000a00 */
[----:B------:R-:W-:-:S02]  /*23e0*/  USEL UR6, URZ, 0x1, !UP0 ;  /* 0x000000013f067887 */ /* 0x000fc4000c000000 */
[----:B------:R-:W-:Y:S01]  /*23f0*/  IMAD R11, R99, UR5, R0 ;  /* 0x00000005630b7c24 */ /* 0x000fe2000f8e0200 */
[----:B------:R-:W-:Y:S01]  /*2400*/  @UP1 UIMAD.WIDE.U32 UR4, UR42, -0x55555555, URZ ;  /* 0xaaaaaaab2a0418a5 */ /* 0x000fe2000f8e003f */
[----:B------:R-:W-:Y:S01]  /*2410*/  IMAD.WIDE R100, R101, 0x80, R22 ;  /* 0x0000008065647825 */ /* 0x000fe200078e0216 */
[----:B------:R-:W-:Y:S02]  /*2420*/  ULOP3.LUT UR40, UR40, UR6, URZ, 0x3c, !UPT ;  /* 0x0000000628287292 */ /* 0x000fe4000f8e3c3f */
[----:B------:R-:W-:Y:S01]  /*2430*/  @UP1 USHF.R.U32.HI UR4, URZ, 0x1, UR5 ;  /* 0x000000013f041899 */ /* 0x000fe20008011605 */
[----:B------:R-:W-:Y:S02]  /*2440*/  IMAD.IADD R5, R5, 0x1, R11 ;  /* 0x0000000105057824 */ /* 0x000fe400078e020b */
[----:B------:R-:W-:Y:S01]  /*2450*/  IMAD R11, R101, UR8, RZ ;  /* 0x00000008650b7c24 */ /* 0x000fe2000f8e02ff */
[----:B------:R-:W-:Y:S01]  /*2460*/  @UP1 ULOP3.LUT UR40, UR40, 0x1, UR4, 0x78, !UPT ;  /* 0x0000000128281892 */ /* 0x000fe2000f8e7804 */
[----:B------:R-:W-:-:S04]  /*2470*/  IMAD.WIDE.U32 R104, R100, UR8, R4 ;  /* 0x0000000864687c25 */ /* 0x000fc8000f8e0004 */
[----:B------:R-:W-:Y:S02]  /*2480*/  IMAD R11, R100, UR9, R11 ;  /* 0x00000009640b7c24 */ /* 0x000fe4000f8e020b */
[----:B------:R-:W-:Y:S01]  /*2490*/  IMAD.MOV.U32 R0, RZ, RZ, -0x1 ;  /* 0xffffffffff007424 */ /* 0x000fe200078e00ff */
[----:B------:R-:W-:Y:S06]  /*24a0*/  @P0 BRA `(.L_x_32) ;  /* 0x0000004000040947 */ /* 0x000fec0003800000 */
[----:B-----5:R-:W-:Y:S01]  /*24b0*/  FSETP.NEU.AND P1, PT, R89, RZ, PT ;  /* 0x000000ff5900720b */ /* 0x020fe20003f2d000 */
[----:B------:R-:W-:Y:S01]  /*24c0*/  IMAD.IADD R4, R93, 0x1, -R3 ;  /* 0x000000015d047824 */ /* 0x000fe200078e0a03 */
[----:B------:R-:W-:Y:S01]  /*24d0*/  BSSY B0, `(.L_x_32) ;  /* 0x00003fe000007945 */ /* 0x000fe20003800000 */
[----:B------:R-:W-:Y:S02]  /*24e0*/  IMAD.IADD R3, R98, 0x1, -R7 ;  /* 0x0000000162037824 */ /* 0x000fe400078e0a07 */
[----:B------:R-:W-:Y:S01]  /*24f0*/  IMAD.IADD R115, R105, 0x1, R11 ;  /* 0x0000000169737824 */ /* 0x000fe200078e020b */
[----:B------:R-:W-:-:S04]  /*2500*/  ISETP.GT.AND P0, PT, R4, RZ, PT ;  /* 0x000000ff0400720c */ /* 0x000fc80003f04270 */
[----:B------:R-:W-:-:S03]  /*2510*/  ISETP.GT.AND P3, PT, R3, RZ, P0 ;  /* 0x000000ff0300720c */ /* 0x000fc60000764270 */
[----:B------:R-:W-:Y:S10]  /*2520*/  @!P1 BRA `(.L_x_33) ;  /* 0x0000002c00289947 */ /* 0x000ff40003800000 */
[----:B------:R-:W0:Y:S01]  /*2530*/  LDC.64 R108, c[0x0][0x5b8] ;  /* 0x00016e00ff6c7b82 */ /* 0x000e220000000a00 */
[----:B------:R-:W-:-:S07]  /*2540*/  ULDC.64 UR4, c[0x0][0x5c0] ;  /* 0x0001700000047ab9 */ /* 0x000fce0000000a00 */
[----:B------:R-:W1:Y:S08]  /*2550*/  LDC.64 R110, c[0x0][0x5b0] ;  /* 0x00016c00ff6e7b82 */ /* 0x000e700000000a00 */
[----:B------:R-:W2:Y:S01]  /*2560*/  LDC.64 R112, c[0x0][0x5a8] ;  /* 0x00016a00ff707b82 */ /* 0x000ea20000000a00 */
[-C--:B0-----:R-:W-:Y:S02]  /*2570*/  IMAD R6, R13, R108.reuse, RZ ;  /* 0x0000006c0d067224 */ /* 0x081fe400078e02ff */
[----:B------:R-:W-:-:S04]  /*2580*/  IMAD.WIDE.U32 R106, R99, R108, R8 ;  /* 0x0000006c636a7225 */ /* 0x000fc800078e0008 */
[----:B------:R-:W-:Y:S02]  /*2590*/  IMAD R105, R99, R109, R6 ;  /* 0x0000006d63697224 */ /* 0x000fe400078e0206 */
[-C--:B-1----:R-:W-:Y:S02]  /*25a0*/  IMAD R5, R101, R110.reuse, RZ ;  /* 0x0000006e65057224 */ /* 0x082fe400078e02ff */
[----:B------:R-:W-:Y:S02]  /*25b0*/  IMAD.IADD R13, R107, 0x1, R105 ;  /* 0x000000016b0d7824 */ /* 0x000fe400078e0269 */
[----:B------:R-:W-:Y:S02]  /*25c0*/  IMAD.MOV.U32 R12, RZ, RZ, R106 ;  /* 0x000000ffff0c7224 */ /* 0x000fe400078e006a */
[C---:B------:R-:W-:Y:S02]  /*25d0*/  IMAD R109, R100.reuse, R111, R5 ;  /* 0x0000006f646d7224 */ /* 0x040fe400078e0205 */
[----:B------:R-:W-:-:S04]  /*25e0*/  IMAD.WIDE.U32 R6, R100, R110, R12 ;  /* 0x0000006e64067225 */ /* 0x000fc800078e000c */
[----:B------:R-:W-:Y:S01]  /*25f0*/  IMAD.IADD R5, R7, 0x1, R109 ;  /* 0x0000000107057824 */ /* 0x000fe200078e026d */
[----:B--2---:R-:W-:-:S04]  /*2600*/  LEA R14, P1, R6, R112, 0x1 ;  /* 0x00000070060e7211 */ /* 0x004fc800078208ff */
[----:B------:R-:W-:-:S05]  /*2610*/  LEA.HI.X R15, R6, R113, R5, 0x1, P1 ;  /* 0x00000071060f7211 */ /* 0x000fca00008f0c05 */
[----:B------:R0:W2:Y:S01]  /*2620*/  @P3 LDG.E.LTC128B.U16 R5, desc[UR36][R14.64] ;  /* 0x000000240e053981 */ /* 0x0000a2000c1e1520 */
[----:B------:R-:W-:Y:S01]  /*2630*/  IMAD.WIDE.U32 R6, R100, R110, R8 ;  /* 0x0000006e64067225 */ /* 0x000fe200078e0008 */
[----:B------:R-:W-:Y:S03]  /*2640*/  BSSY B1, `(.L_x_34) ;  /* 0x0000013000017945 */ /* 0x000fe60003800000 */
[----:B------:R-:W-:Y:S02]  /*2650*/  IMAD.IADD R7, R109, 0x1, R7 ;  /* 0x000000016d077824 */ /* 0x000fe400078e0207 */
[----:B------:R-:W-:Y:S01]  /*2660*/  IMAD.WIDE.U32 R20, R99, R108, R6 ;  /* 0x0000006c63147225 */ /* 0x000fe200078e0006 */
[----:B0-----:R-:W-:-:S03]  /*2670*/  SHF.L.U64.HI R15, R110, 0x3, R111 ;  /* 0x000000036e0f7819 */ /* 0x001fc6000001026f */
[----:B------:R-:W-:Y:S01]  /*2680*/  IMAD.IADD R7, R105, 0x1, R21 ;  /* 0x0000000169077824 */ /* 0x000fe200078e0215 */
[----:B------:R-:W-:Y:S01]  /*2690*/  LEA R6, P4, R20, R112, 0x1 ;  /* 0x0000007014067211 */ /* 0x000fe200078808ff */
[----:B------:R-:W-:-:S03]  /*26a0*/  IMAD.SHL.U32 R14, R110, 0x8, RZ ;  /* 0x000000086e0e7824 */ /* 0x000fc600078e00ff */
[----:B------:R-:W-:Y:S01]  /*26b0*/  LEA.HI.X R7, R20, R113, R7, 0x1, P4 ;  /* 0x0000007114077211 */ /* 0x000fe200020f0c07 */
[----:B--2---:R-:W-:-:S04]  /*26c0*/  IMAD.U32 R10, R5, 0x10000, RZ ;  /* 0x00010000050a7824 */ /* 0x004fc800078e00ff */
[----:B------:R-:W-:Y:S01]  /*26d0*/  FMUL R11, R10, R89 ;  /* 0x000000590a0b7220 */ /* 0x000fe20000400000 */
[----:B------:R-:W-:-:S03]  /*26e0*/  LEA R10, P1, R104, UR4, 0x1 ;  /* 0x00000004680a7c11 */ /* 0x000fc6000f8208ff */
[----:B------:R-:W-:Y:S01]  /*26f0*/  FFMA R24, R24, R88, R11 ;  /* 0x0000005818187223 */ /* 0x000fe2000000000b */
[----:B------:R-:W-:Y:S02]  /*2700*/  LEA.HI.X R11, R104, UR5, R115, 0x1, P1 ;  /* 0x00000005680b7c11 */ /* 0x000fe400088f0c73 */
[----:B------:R-:W-:Y:S02]  /*2710*/  ISETP.GT.AND P1, PT, R4, 0x1, PT ;  /* 0x000000010400780c */ /* 0x000fe40003f24270 */
[----:B------:R-:W-:Y:S02]  /*2720*/  F2FP.BF16.F32.PACK_AB R24, RZ, R24 ;  /* 0x00000018ff18723e */ /* 0x000fe400000010ff */
[----:B------:R-:W-:-:S03]  /*2730*/  ISETP.GT.AND P2, PT, R3, RZ, P1 ;  /* 0x000000ff0300720c */ /* 0x000fc60000f44270 */
[----:B------:R0:W-:Y:S10]  /*2740*/  @P3 STG.E.U16 desc[UR36][R10.64], R24 ;  /* 0x000000180a003986 */ /* 0x0001f4000c101524 */
[----:B------:R-:W-:Y:S05]  /*2750*/  @!P2 BRA `(.L_x_35) ;  /* 0x000000000004a947 */ /* 0x000fea0003800000 */
[----:B------:R1:W5:Y:S02]  /*2760*/  LDG.E.LTC128B.U16 R5, desc[UR36][R6.64+0x2] ;  /* 0x0000022406057981 */ /* 0x000364000c1e1520 */
.L_x_35:
[----:B------:R-:W-:Y:S05]  /*2770*/  BSYNC B1 ;  /* 0x0000000000017941 */ /* 0x000fea0003800000 */
.L_x_34:
[----:B-----5:R-:W-:Y:S01]  /*2780*/  IMAD.U32 R12, R5, 0x10000, RZ ;  /* 0x00010000050c7824 */ /* 0x020fe200078e00ff */
[----:B------:R-:W-:Y:S01]  /*2790*/  ISETP.GT.AND P0, PT, R3, 0x8, P0 ;  /* 0x000000080300780c */ /* 0x000fe20000704270 */
[----:B------:R-:W-:Y:S01]  /*27a0*/  IMAD.WIDE.U32 R20, R100, R110, R14 ;  /* 0x0000006e64147225 */ /* 0x000fe200078e000e */
[----:B0-----:R-:W-:-:S03]  /*27b0*/  PRMT R24, R5, 0x7610, R24 ;  /* 0x0000761005187816 */ /* 0x001fc60000000018 */
[----:B------:R-:W-:Y:S01]  /*27c0*/  FMUL R12, R12, R89 ;  /* 0x000000590c0c7220 */ /* 0x000fe20000400000 */
[----:B------:R-:W-:Y:S01]  /*27d0*/  IMAD.IADD R109, R109, 0x1, R21 ;  /* 0x000000016d6d7824 */ /* 0x000fe200078e0215 */
[----:B------:R-:W-:Y:S02]  /*27e0*/  IADD3 R106, P3, R106, R20, RZ ;  /* 0x000000146a6a7210 */ /* 0x000fe40007f7e0ff */
[----:B------:R-:W-:-:S03]  /*27f0*/  FFMA R12, R25, R88, R12 ;  /* 0x00000058190c7223 */ /* 0x000fc6000000000c */
[----:B------:R-:W-:Y:S02]  /*2800*/  IMAD.X R13, R109, 0x1, R13, P3 ;  /* 0x000000016d0d7824 */ /* 0x000fe400018e060d */
[----:B------:R-:W-:Y:S02]  /*2810*/  F2FP.BF16.F32.PACK_AB R12, RZ, R12 ;  /* 0x0000000cff0c723e */ /* 0x000fe400000010ff */
[----:B------:R-:W-:Y:S02]  /*2820*/  LEA R14, P3, R106, R112, 0x1 ;  /* 0x000000706a0e7211 */ /* 0x000fe400078608ff */
[----:B------:R-:W-:Y:S02]  /*2830*/  PRMT R21, R12, 0x7610, R21 ;  /* 0x000076100c157816 */ /* 0x000fe40000000015 */
[----:B------:R-:W-:-:S03]  /*2840*/  LEA.HI.X R15, R106, R113, R13, 0x1, P3 ;  /* 0x000000716a0f7211 */ /* 0x000fc600018f0c0d */
[----:B------:R0:W-:Y:S04]  /*2850*/  @P2 STG.E.U16 desc[UR36][R10.64+0x2], R21 ;  /* 0x000002150a002986 */ /* 0x0001e8000c101524 */
[----:B------:R-:W2:Y:S01]  /*2860*/  @P0 LDG.E.LTC128B.U16 R24, desc[UR36][R14.64] ;  /* 0x000000240e180981 */ /* 0x000ea2000c1e1520 */
[----:B------:R-:W-:Y:S01]  /*2870*/  IADD3 R20, P2, R8, R20, RZ ;  /* 0x0000001408147210 */ /* 0x000fe20007f5e0ff */
[----:B------:R-:W-:Y:S01]  /*2880*/  BSSY B1, `(.L_x_36) ;  /* 0x0000011000017945 */ /* 0x000fe20003800000 */
[C---:B------:R-:W-:Y:S02]  /*2890*/  SHF.L.U64.HI R13, R90.reuse, 0x1, R91 ;  /* 0x000000015a0d7819 */ /* 0x040fe4000001025b */
[----:B------:R-:W-:Y:S01]  /*28a0*/  ISETP.GT.AND P1, PT, R3, 0x8, P1 ;  /* 0x000000080300780c */ /* 0x000fe20000f24270 */
[----:B0-----:R-:W-:Y:S01]  /*28b0*/  IMAD.X R21, R9, 0x1, R109, P2 ;  /* 0x0000000109157824 */ /* 0x001fe200010e066d */
[----:B------:R-:W-:Y:S01]  /*28c0*/  LEA R12, P2, R90, R10, 0x1 ;  /* 0x0000000a5a0c7211 */ /* 0x000fe200078408ff */
[----:B------:R-:W-:-:S04]  /*28d0*/  IMAD.WIDE.U32 R20, R99, R108, R20 ;  /* 0x0000006c63147225 */ /* 0x000fc800078e0014 */
[----:B------:R-:W-:Y:S02]  /*28e0*/  IMAD.X R13, R13, 0x1, R11, P2 ;  /* 0x000000010d0d7824 */ /* 0x000fe400010e060b */
[----:B------:R-:W-:Y:S02]  /*28f0*/  IMAD.IADD R9, R105, 0x1, R21 ;  /* 0x0000000169097824 */ /* 0x000fe400078e0215 */
[----:B--2---:R-:W-:-:S04]  /*2900*/  IMAD.U32 R8, R24, 0x10000, RZ ;  /* 0x0001000018087824 */ /* 0x004fc800078e00ff */
[----:B------:R-:W-:Y:S01]  /*2910*/  FMUL R5, R8, R89 ;  /* 0x0000005908057220 */ /* 0x000fe20000400000 */
[----:B------:R-:W-:-:S03]  /*2920*/  LEA R8, P3, R20, R112, 0x1 ;  /* 0x0000007014087211 */ /* 0x000fc600078608ff */
[----:B------:R-:W-:Y:S01]  /*2930*/  FFMA R5, R26, R88, R5 ;  /* 0x000000581a057223 */ /* 0x000fe20000000005 */
[----:B------:R-:W-:-:S04]  /*2940*/  LEA.HI.X R9, R20, R113, R9, 0x1, P3 ;  /* 0x0000007114097211 */ /* 0x000fc800018f0c09 */
[----:B------:R-:W-:-:S05]  /*2950*/  F2FP.BF16.F32.PACK_AB R5, RZ, R5 ;  /* 0x00000005ff05723e */ /* 0x000fca00000010ff */
[----:B------:R0:W-:Y:S01]  /*2960*/  @P0 STG.E.U16 desc[UR36][R12.64], R5 ;  /* 0x000000050c000986 */ /* 0x0001e2000c101524 */
[----:B------:R-:W-:Y:S05]  /*2970*/  @!P1 BRA `(.L_x_37) ;  /* 0x0000000000049947 */ /* 0x000fea0003800000 */
[----:B------:R2:W5:Y:S02]  /*2980*/  LDG.E.LTC128B.U16 R24, desc[UR36][R8.64+0x2] ;  /* 0x0000022408187981 */ /* 0x000564000c1e1520 */
.L_x_37:
[----:B------:R-:W-:Y:S05]  /*2990*/  BSYNC B1 ;  /* 0x0000000000017941 */ /* 0x000fea0003800000 */
.L_x_36:
[----:B-----5:R-:W-:Y:S01]  /*29a0*/  IMAD.U32 R14, R24, 0x10000, RZ ;  /* 0x00010000180e7824 */ /* 0x020fe200078e00ff */
[----:B------:R-:W-:Y:S01]  /*29b0*/  ISETP.GT.AND P0, PT, R4, 0x8, PT ;  /* 0x000000080400780c */ /* 0x000fe20003f04270 */
[----:B------:R-:W-:Y:S02]  /*29c0*/  BSSY B1, `(.L_x_38) ;  /* 0x0000008000017945 */ /* 0x000fe40003800000 */
[----:B------:R-:W-:Y:S01]  /*29d0*/  FMUL R14, R14, R89 ;  /* 0x000000590e0e7220 */ /* 0x000fe20000400000 */
[----:B------:R-:W-:-:S03]  /*29e0*/  ISETP.GT.AND P2, PT, R3, RZ, P0 ;  /* 0x000000ff0300720c */ /* 0x000fc60000744270 */
[----:B------:R-:W-:-:S05]  /*29f0*/  FFMA R14, R27, R88, R14 ;  /* 0x000000581b0e7223 */ /* 0x000fca000000000e */
[----:B------:R-:W-:-:S05]  /*2a00*/  F2FP.BF16.F32.PACK_AB R14, RZ, R14 ;  /* 0x0000000eff0e723e */ /* 0x000fca00000010ff */
[----:B------:R3:W-:Y:S01]  /*2a10*/  @P1 STG.E.U16 desc[UR36][R12.64+0x2], R14 ;  /* 0x0000020e0c001986 */ /* 0x0007e2000c101524 */
[----:B------:R-:W-:Y:S05]  /*2a20*/  @!P2 BRA `(.L_x_39) ;  /* 0x000000000004a947 */ /* 0x000fea0003800000 */
[----:B------:R4:W5:Y:S02]  /*2a30*/  LDG.E.LTC128B.U16 R24, desc[UR36][R6.64+0x10] ;  /* 0x0000102406187981 */ /* 0x000964000c1e1520 */
.L_x_39:
[----:B------:R-:W-:Y:S05]  /*2a40*/  BSYNC B1 ;  /* 0x0000000000017941 */ /* 0x000fea0003800000 */
.L_x_38:
[----:B---3-5:R-:W-:Y:S01]  /*2a50*/  IMAD.U32 R14, R24, 0x10000, RZ ;  /* 0x00010000180e7824 */ /* 0x028fe200078e00ff */
[----:B------:R-:W-:Y:S01]  /*2a60*/  ISETP.GT.AND P1, PT, R4, 0x9, PT ;  /* 0x000000090400780c */ /* 0x000fe20003f24270 */
[----:B------:R-:W-:Y:S02]  /*2a70*/  BSSY B1, `(.L_x_40) ;  /* 0x0000008000017945 */ /* 0x000fe40003800000 */
[----:B0-----:R-:W-:Y:S01]  /*2a80*/  FMUL R5, R14, R89 ;  /* 0x000000590e057220 */ /* 0x001fe20000400000 */
[----:B------:R-:W-:-:S03]  /*2a90*/  ISETP.GT.AND P3, PT, R3, RZ, P1 ;  /* 0x000000ff0300720c */ /* 0x000fc60000f64270 */
[----:B------:R-:W-:-:S05]  /*2aa0*/  FFMA R5, R28, R88, R5 ;  /* 0x000000581c057223 */ /* 0x000fca0000000005 */
[----:B------:R-:W-:-:S05]  /*2ab0*/  F2FP.BF16.F32.PACK_AB R5, RZ, R5 ;  /* 0x00000005ff05723e */ /* 0x000fca00000010ff */
[----:B------:R0:W-:Y:S01]  /*2ac0*/  @P2 STG.E.U16 desc[UR36][R10.64+0x10], R5 ;  /* 0x000010050a002986 */ /* 0x0001e2000c101524 */
[----:B------:R-:W-:Y:S05]  /*2ad0*/  @!P3 BRA `(.L_x_41) ;  /* 0x000000000004b947 */ /* 0x000fea0003800000 */
[----:B------:R3:W5:Y:S02]  /*2ae0*/  LDG.E.LTC128B.U16 R24, desc[UR36][R6.64+0x12] ;  /* 0x0000122406187981 */ /* 0x000764000c1e1520 */
.L_x_41:
[----:B------:R-:W-:Y:S05]  /*2af0*/  BSYNC B1 ;  /* 0x0000000000017941 */ /* 0x000fea0003800000 */
.L_x_40:
[----:B-----5:R-:W-:Y:S01]  /*2b00*/  IMAD.U32 R14, R24, 0x10000, RZ ;  /* 0x00010000180e7824 */ /* 0x020fe200078e00ff */
[----:B------:R-:W-:Y:S01]  /*2b10*/  ISETP.GT.AND P0, PT, R3, 0x8, P0 ;  /* 0x000000080300780c */ /* 0x000fe20000704270 */
[----:B------:R-:W-:Y:S02]  /*2b20*/  BSSY B1, `(.L_x_42) ;  /* 0x0000007000017945 */ /* 0x000fe40003800000 */
[----:B------:R-:W-:-:S04]  /*2b30*/  FMUL R14, R14, R89 ;  /* 0x000000590e0e7220 */ /* 0x000fc80000400000 */
[----:B------:R-:W-:-:S05]  /*2b40*/  FFMA R14, R29, R88, R14 ;  /* 0x000000581d0e7223 */ /* 0x000fca000000000e */
[----:B------:R-:W-:-:S05]  /*2b50*/  F2FP.BF16.F32.PACK_AB R14, RZ, R14 ;  /* 0x0000000eff0e723e */ /* 0x000fca00000010ff */
[----:B------:R0:W-:Y:S01]  /*2b60*/  @P3 STG.E.U16 desc[UR36][R10.64+0x12], R14 ;  /* 0x0000120e0a003986 */ /* 0x0001e2000c101524 */
[----:B------:R-:W-:Y:S05]  /*2b70*/  @!P0 BRA `(.L_x_43) ;  /* 0x0000000000048947 */ /* 0x000fea0003800000 */
[----:B------:R0:W5:Y:S02]  /*2b80*/  LDG.E.LTC128B.U16 R24, desc[UR36][R8.64+0x10] ;  /* 0x0000102408187981 */ /* 0x000164000c1e1520 */
.L_x_43:
[----:B------:R-:W-:Y:S05]  /*2b90*/  BSYNC B1 ;  /* 0x0000000000017941 */ /* 0x000fea0003800000 */
.L_x_42:
[----:B0----5:R-:W-:Y:S01]  /*2ba0*/  IMAD.U32 R14, R24, 0x10000, RZ ;  /* 0x00010000180e7824 */ /* 0x021fe200078e00ff */
        /* <DEDUP_REMOVED lines=8> */
.L_x_45:
[----:B------:R-:W-:Y:S05]  /*2c30*/  BSYNC B1 ;  /* 0x0000000000017941 */ /* 0x000fea0003800000 */
.L_x_44:
        /* <DEDUP_REMOVED lines=10> */
.L_x_47:
[----:B------:R-:W-:Y:S05]  /*2ce0*/  BSYNC B1 ;  /* 0x0000000000017941 */ /* 0x000fea0003800000 */
.L_x_46:
[----:B0----5:R-:W-:Y:S01]  /*2cf0*/  IMAD.U32 R14, R24, 0x10000, RZ ;  /* 0x00010000180e7824 */ /* 0x021fe200078e00ff */
        /* <DEDUP_REMOVED lines=9> */
.L_x_49:
[----:B------:R-:W-:Y:S05]  /*2d90*/  BSYNC B1 ;  /* 0x0000000000017941 */ /* 0x000fea0003800000 */
.L_x_48:
        /* <DEDUP_REMOVED lines=9> */
.L_x_51:
[----:B------:R-:W-:Y:S05]  /*2e30*/  BSYNC B1 ;  /* 0x0000000000017941 */ /* 0x000fea0003800000 */
.L_x_50:
        /* <DEDUP_REMOVED lines=9> */
.L_x_53:
[----:B------:R-:W-:Y:S05]  /*2ed0*/  BSYNC B1 ;  /* 0x0000000000017941 */ /* 0x000fea0003800000 */
.L_x_52:
        /* <DEDUP_REMOVED lines=10> */
.L_x_55:
[----:B------:R-:W-:Y:S05]  /*2f80*/  BSYNC B1 ;  /* 0x0000000000017941 */ /* 0x000fea0003800000 */
.L_x_54:
        /* <DEDUP_REMOVED lines=10> */
.L_x_57:
[----:B------:R-:W-:Y:S05]  /*3030*/  BSYNC B1 ;  /* 0x0000000000017941 */ /* 0x000fea0003800000 */
.L_x_56:
        /* <DEDUP_REMOVED lines=9> */
.L_x_59:
[----:B------:R-:W-:Y:S05]  /*30d0*/  BSYNC B1 ;  /* 0x0000000000017941 */ /* 0x000fea0003800000 */
.L_x_58:
        /* <DEDUP_REMOVED lines=9> */
.L_x_61:
[----:B------:R-:W-:Y:S05]  /*3170*/  BSYNC B1 ;  /* 0x0000000000017941 */ /* 0x000fea0003800000 */
.L_x_60:
        /* <DEDUP_REMOVED lines=10> */
.L_x_63:
[----:B------:R-:W-:Y:S05]  /*3220*/  BSYNC B1 ;  /* 0x0000000000017941 */ /* 0x000fea0003800000 */
.L_x_62:
        /* <DEDUP_REMOVED lines=10> */
.L_x_65:
[----:B------:R-:W-:Y:S05]  /*32d0*/  BSYNC B1 ;  /* 0x0000000000017941 */ /* 0x000fea0003800000 */
.L_x_64:
        /* <DEDUP_REMOVED lines=9> */
.L_x_67:
[----:B------:R-:W-:Y:S05]  /*3370*/  BSYNC B1 ;  /* 0x0000000000017941 */ /* 0x000fea0003800000 */
.L_x_66:
        /* <DEDUP_REMOVED lines=9> */
.L_x_69:
[----:B------:R-:W-:Y:S05]  /*3410*/  BSYNC B1 ;  /* 0x0000000000017941 */ /* 0x000fea0003800000 */
.L_x_68:
        /* <DEDUP_REMOVED lines=10> */
.L_x_71:
[----:B------:R-:W-:Y:S05]  /*34c0*/  BSYNC B1 ;  /* 0x0000000000017941 */ /* 0x000fea0003800000 */
.L_x_70:
        /* <DEDUP_REMOVED lines=10> */
.L_x_73:
[----:B------:R-:W-:Y:S05]  /*3570*/  BSYNC B1 ;  /* 0x0000000000017941 */ /* 0x000fea0003800000 */
.L_x_72:
        /* <DEDUP_REMOVED lines=9> */
.L_x_75:
[----:B------:R-:W-:Y:S05]  /*3610*/  BSYNC B1 ;  /* 0x0000000000017941 */ /* 0x000fea0003800000 */
.L_x_74:
        /* <DEDUP_REMOVED lines=9> */
.L_x_77:
[----:B------:R-:W-:Y:S05]  /*36b0*/  BSYNC B1 ;  /* 0x0000000000017941 */ /* 0x000fea0003800000 */
.L_x_76:
        /* <DEDUP_REMOVED lines=10> */
.L_x_79:
[----:B------:R-:W-:Y:S05]  /*3760*/  BSYNC B1 ;  /* 0x0000000000017941 */ /* 0x000fea0003800000 */
.L_x_78:
        /* <DEDUP_REMOVED lines=10> */
.L_x_81:
[----:B------:R-:W-:Y:S05]  /*3810*/  BSYNC B1 ;  /* 0x0000000000017941 */ /* 0x000fea0003800000 */
.L_x_80:
        /* <DEDUP_REMOVED lines=9> */
.L_x_83:
[----:B------:R-:W-:Y:S05]  /*38b0*/  BSYNC B1 ;  /* 0x0000000000017941 */ /* 0x000fea0003800000 */
.L_x_82:
        /* <DEDUP_REMOVED lines=9> */
.L_x_85:
[----:B------:R-:W-:Y:S05]  /*3950*/  BSYNC B1 ;  /* 0x0000000000017941 */ /* 0x000fea0003800000 */
.L_x_84:
        /* <DEDUP_REMOVED lines=10> */
.L_x_87:
[----:B------:R-:W-:Y:S05]  /*3a00*/  BSYNC B1 ;  /* 0x0000000000017941 */ /* 0x000fea0003800000 */
.L_x_86:
        /* <DEDUP_REMOVED lines=10> */
.L_x_89:
[----:B------:R-:W-:Y:S05]  /*3ab0*/  BSYNC B1 ;  /* 0x0000000000017941 */ /* 0x000fea0003800000 */
.L_x_88:
        /* <DEDUP_REMOVED lines=9> */
.L_x_91:
[----:B------:R-:W-:Y:S05]  /*3b50*/  BSYNC B1 ;  /* 0x0000000000017941 */ /* 0x000fea0003800000 */
.L_x_90:
        /* <DEDUP_REMOVED lines=9> */
.L_x_93:
[----:B------:R-:W-:Y:S05]  /*3bf0*/  BSYNC B1 ;  /* 0x0000000000017941 */ /* 0x000fea0003800000 */
.L_x_92:
        /* <DEDUP_REMOVED lines=10> */
.L_x_95:
[----:B------:R-:W-:Y:S05]  /*3ca0*/  BSYNC B1 ;  /* 0x0000000000017941 */ /* 0x000fea0003800000 */
.L_x_94:
        /* <DEDUP_REMOVED lines=10> */
.L_x_97:
[----:B------:R-:W-:Y:S05]  /*3d50*/  BSYNC B1 ;  /* 0x0000000000017941 */ /* 0x000fea0003800000 */
.L_x_96:
        /* <DEDUP_REMOVED lines=9> */
.L_x_99:
[----:B------:R-:W-:Y:S05]  /*3df0*/  BSYNC B1 ;  /* 0x0000000000017941 */ /* 0x000fea0003800000 */
.L_x_98:
        /* <DEDUP_REMOVED lines=9> */
.L_x_101:
[----:B------:R-:W-:Y:S05]  /*3e90*/  BSYNC B1 ;  /* 0x0000000000017941 */ /* 0x000fea0003800000 */
.L_x_100:
        /* <DEDUP_REMOVED lines=10> */
.L_x_103:
[----:B------:R-:W-:Y:S05]  /*3f40*/  BSYNC B1 ;  /* 0x0000000000017941 */ /* 0x000fea0003800000 */
.L_x_102:
        /* <DEDUP_REMOVED lines=10> */
.L_x_105:
[----:B------:R-:W-:Y:S05]  /*3ff0*/  BSYNC B1 ;  /* 0x0000000000017941 */ /* 0x000fea0003800000 */
.L_x_104:
        /* <DEDUP_REMOVED lines=9> */
.L_x_107:
[----:B------:R-:W-:Y:S05]  /*4090*/  BSYNC B1 ;  /* 0x0000000000017941 */ /* 0x000fea0003800000 */
.L_x_106:
        /* <DEDUP_REMOVED lines=9> */
.L_x_109:
[----:B------:R-:W-:Y:S05]  /*4130*/  BSYNC B1 ;  /* 0x0000000000017941 */ /* 0x000fea0003800000 */
.L_x_108:
        /* <DEDUP_REMOVED lines=10> */
.L_x_111:
[----:B------:R-:W-:Y:S05]  /*41e0*/  BSYNC B1 ;  /* 0x0000000000017941 */ /* 0x000fea0003800000 */
.L_x_110:
        /* <DEDUP_REMOVED lines=10> */
.L_x_113:
[----:B------:R-:W-:Y:S05]  /*4290*/  BSYNC B1 ;  /* 0x0000000000017941 */ /* 0x000fea0003800000 */
.L_x_112:
        /* <DEDUP_REMOVED lines=9> */
.L_x_115:
[----:B------:R-:W-:Y:S05]  /*4330*/  BSYNC B1 ;  /* 0x0000000000017941 */ /* 0x000fea0003800000 */
.L_x_114:
        /* <DEDUP_REMOVED lines=9> */
.L_x_117:
[----:B------:R-:W-:Y:S05]  /*43d0*/  BSYNC B1 ;  /* 0x0000000000017941 */ /* 0x000fea0003800000 */
.L_x_116:
        /* <DEDUP_REMOVED lines=10> */
.L_x_119:
[----:B------:R-:W-:Y:S05]  /*4480*/  BSYNC B1 ;  /* 0x0000000000017941 */ /* 0x000fea0003800000 */
.L_x_118:
        /* <DEDUP_REMOVED lines=10> */
.L_x_121:
[----:B------:R-:W-:Y:S05]  /*4530*/  BSYNC B1 ;  /* 0x0000000000017941 */ /* 0x000fea0003800000 */
.L_x_120:
        /* <DEDUP_REMOVED lines=9> */
.L_x_123:
[----:B------:R-:W-:Y:S05]  /*45d0*/  BSYNC B1 ;  /* 0x0000000000017941 */ /* 0x000fea0003800000 */
.L_x_122:
        /* <DEDUP_REMOVED lines=9> */
.L_x_125:
[----:B------:R-:W-:Y:S05]  /*4670*/  BSYNC B1 ;  /* 0x0000000000017941 */ /* 0x000fea0003800000 */
.L_x_124:
        /* <DEDUP_REMOVED lines=10> */
.L_x_127:
[----:B------:R-:W-:Y:S05]  /*4720*/  BSYNC B1 ;  /* 0x0000000000017941 */ /* 0x000fea0003800000 */
.L_x_126:
        /* <DEDUP_REMOVED lines=10> */
.L_x_129:
[----:B------:R-:W-:Y:S05]  /*47d0*/  BSYNC B1 ;  /* 0x0000000000017941 */ /* 0x000fea0003800000 */
.L_x_128:
        /* <DEDUP_REMOVED lines=9> */
.L_x_131:
[----:B------:R-:W-:Y:S05]  /*4870*/  BSYNC B1 ;  /* 0x0000000000017941 */ /* 0x000fea0003800000 */
.L_x_130:
        /* <DEDUP_REMOVED lines=9> */
.L_x_133:
[----:B------:R-:W-:Y:S05]  /*4910*/  BSYNC B1 ;  /* 0x0000000000017941 */ /* 0x000fea0003800000 */
.L_x_132:
        /* <DEDUP_REMOVED lines=10> */
.L_x_135:
[----:B------:R-:W-:Y:S05]  /*49c0*/  BSYNC B1 ;  /* 0x0000000000017941 */ /* 0x000fea0003800000 */
.L_x_134:
        /* <DEDUP_REMOVED lines=10> */
.L_x_137:
[----:B------:R-:W-:Y:S05]  /*4a70*/  BSYNC B1 ;  /* 0x0000000000017941 */ /* 0x000fea0003800000 */
.L_x_136:
        /* <DEDUP_REMOVED lines=9> */
.L_x_139:
[----:B------:R-:W-:Y:S05]  /*4b10*/  BSYNC B1 ;  /* 0x0000000000017941 */ /* 0x000fea0003800000 */
.L_x_138:
        /* <DEDUP_REMOVED lines=9> */
.L_x_141:
[----:B------:R-:W-:Y:S05]  /*4bb0*/  BSYNC B1 ;  /* 0x0000000000017941 */ /* 0x000fea0003800000 */
.L_x_140:
        /* <DEDUP_REMOVED lines=10> */
.L_x_143:
[----:B------:R-:W-:Y:S05]  /*4c60*/  BSYNC B1 ;  /* 0x0000000000017941 */ /* 0x000fea0003800000 */
.L_x_142:
        /* <DEDUP_REMOVED lines=10> */
.L_x_145:
[----:B------:R-:W-:Y:S05]  /*4d10*/  BSYNC B1 ;  /* 0x0000000000017941 */ /* 0x000fea0003800000 */
.L_x_144:
        /* <DEDUP_REMOVED lines=9> */
.L_x_147:
[----:B------:R-:W-:Y:S05]  /*4db0*/  BSYNC B1 ;  /* 0x0000000000017941 */ /* 0x000fea0003800000 */
.L_x_146:
        /* <DEDUP_REMOVED lines=9> */
.L_x_149:
[----:B------:R-:W-:Y:S05]  /*4e50*/  BSYNC B1 ;  /* 0x0000000000017941 */ /* 0x000fea0003800000 */
.L_x_148:
        /* <DEDUP_REMOVED lines=10> */
.L_x_151:
[----:B------:R-:W-:Y:S05]  /*4f00*/  BSYNC B1 ;  /* 0x0000000000017941 */ /* 0x000fea0003800000 */
.L_x_150:
[----:B0----5:R-:W-:Y:S01]  /*4f10*/  IMAD.U32 R14, R24, 0x10000, RZ ;  /* 0x00010000180e7824 */ /* 0x021fe200078e00ff */
[----:B------:R-:W-:Y:S01]  /*4f20*/  ISETP.GT.AND P1, PT, R4, 0x79, PT ;  /* 0x000000790400780c */ /* 0x000fe20003f24270 */
[----:B------:R-:W-:Y:S01]  /*4f30*/  @P2 IMAD.MOV.U32 R4, RZ, RZ, R10 ;  /* 0x000000ffff042224 */ /* 0x000fe200078e000a */
[----:B------:R-:W-:Y:S01]  /*4f40*/  BSSY B1, `(.L_x_152) ;  /* 0x000000a000017945 */ /* 0x000fe20003800000 */
[----:B------:R-:W-:Y:S01]  /*4f50*/  FMUL R5, R14, R89 ;  /* 0x000000590e057220 */ /* 0x000fe20000400000 */
[----:B------:R-:W-:-:S03]  /*4f60*/  ISETP.GT.AND P3, PT, R3, RZ, P1 ;  /* 0x000000ff0300720c */ /* 0x000fc60000f64270 */
[----:B------:R-:W-:-:S05]  /*4f70*/  FFMA R5, R84, R88, R5 ;  /* 0x0000005854057223 */ /* 0x000fca0000000005 */
[----:B------:R-:W-:-:S04]  /*4f80*/  F2FP.BF16.F32.PACK_AB R5, RZ, R5 ;  /* 0x00000005ff05723e */ /* 0x000fc800000010ff */
[----:B------:R-:W-:Y:S01]  /*4f90*/  PRMT R14, R5, 0x7610, R14 ;  /* 0x00007610050e7816 */ /* 0x000fe2000000000e */
[----:B------:R-:W-:-:S05]  /*4fa0*/  @P2 IMAD.MOV.U32 R5, RZ, RZ, R11 ;  /* 0x000000ffff052224 */ /* 0x000fca00078e000b */
[----:B------:R0:W-:Y:S01]  /*4fb0*/  @P2 STG.E.U16 desc[UR36][R4.64+0xf0], R14 ;  /* 0x0000f00e04002986 */ /* 0x0001e2000c101524 */
[----:B------:R-:W-:Y:S05]  /*4fc0*/  @!P3 BRA `(.L_x_153) ;  /* 0x000000000004b947 */ /* 0x000fea0003800000 */
[----:B------:R0:W5:Y:S02]  /*4fd0*/  LDG.E.LTC128B.U16 R24, desc[UR36][R6.64+0xf2] ;  /* 0x0000f22406187981 */ /* 0x000164000c1e1520 */
.L_x_153:
[----:B------:R-:W-:Y:S05]  /*4fe0*/  BSYNC B1 ;  /* 0x0000000000017941 */ /* 0x000fea0003800000 */
.L_x_152:
        /* <DEDUP_REMOVED lines=9> */
.L_x_155:
[----:B------:R-:W-:Y:S05]  /*5080*/  BSYNC B1 ;  /* 0x0000000000017941 */ /* 0x000fea0003800000 */
.L_x_154:
[----:B0----5:R-:W-:Y:S01]  /*5090*/  IMAD.U32 R4, R24, 0x10000, RZ ;  /* 0x0001000018047824 */ /* 0x021fe200078e00ff */
[----:B------:R-:W-:Y:S01]  /*50a0*/  ISETP.GT.AND P1, PT, R3, 0x8, P1 ;  /* 0x000000080300780c */ /* 0x000fe20000f24270 */
[----:B------:R-:W-:Y:S02]  /*50b0*/  BSSY B1, `(.L_x_156) ;  /* 0x000000a000017945 */ /* 0x000fe40003800000 */
[----:B------:R-:W-:Y:S01]  /*50c0*/  FMUL R5, R4, R89 ;  /* 0x0000005904057220 */ /* 0x000fe20000400000 */
[----:B------:R-:W-:-:S03]  /*50d0*/  @P0 IMAD.MOV.U32 R4, RZ, RZ, R12 ;  /* 0x000000ffff040224 */ /* 0x000fc600078e000c */
[----:B------:R-:W-:-:S05]  /*50e0*/  FFMA R5, R86, R88, R5 ;  /* 0x0000005856057223 */ /* 0x000fca0000000005 */
[----:B------:R-:W-:-:S04]  /*50f0*/  F2FP.BF16.F32.PACK_AB R5, RZ, R5 ;  /* 0x00000005ff05723e */ /* 0x000fc800000010ff */
[----:B-1-34-:R-:W-:Y:S01]  /*5100*/  PRMT R6, R5, 0x7610, R6 ;  /* 0x0000761005067816 */ /* 0x01afe20000000006 */
[----:B------:R-:W-:-:S05]  /*5110*/  @P0 IMAD.MOV.U32 R5, RZ, RZ, R13 ;  /* 0x000000ffff050224 */ /* 0x000fca00078e000d */
[----:B------:R0:W-:Y:S01]  /*5120*/  @P0 STG.E.U16 desc[UR36][R4.64+0xf0], R6 ;  /* 0x0000f00604000986 */ /* 0x0001e2000c101524 */
[----:B------:R-:W-:Y:S05]  /*5130*/  @!P1 BRA `(.L_x_157) ;  /* 0x0000000000049947 */ /* 0x000fea0003800000 */
[----:B------:R1:W5:Y:S02]  /*5140*/  LDG.E.LTC128B.U16 R24, desc[UR36][R8.64+0xf2] ;  /* 0x0000f22408187981 */ /* 0x000364000c1e1520 */
.L_x_157:
[----:B------:R-:W-:Y:S05]  /*5150*/  BSYNC B1 ;  /* 0x0000000000017941 */ /* 0x000fea0003800000 */
.L_x_156:
[----:B------:R-:W-:Y:S05]  /*5160*/  @!P1 BRA `(.L_x_158) ;  /* 0x0000001000d09947 */ /* 0x000fea0003800000 */
[----:B-----5:R-:W-:-:S04]  /*5170*/  IMAD.U32 R24, R24, 0x10000, RZ ;  /* 0x0001000018187824 */ /* 0x020fc800078e00ff */
[----:B------:R-:W-:-:S04]  /*5180*/  FMUL R24, R24, R89 ;  /* 0x0000005918187220 */ /* 0x000fc80000400000 */
[----:B------:R-:W-:-:S05]  /*5190*/  FFMA R24, R87, R88, R24 ;  /* 0x0000005857187223 */ /* 0x000fca0000000018 */
[----:B------:R-:W-:-:S05]  /*51a0*/  F2FP.BF16.F32.PACK_AB R24, RZ, R24 ;  /* 0x00000018ff18723e */ /* 0x000fca00000010ff */
[----:B------:R3:W-:Y:S01]  /*51b0*/  STG.E.U16 desc[UR36][R12.64+0xf2], R24 ;  /* 0x0000f2180c007986 */ /* 0x0007e2000c101524 */
[----:B------:R-:W-:Y:S05]  /*51c0*/  BRA `(.L_x_158) ;  /* 0x0000001000b87947 */ /* 0x000fea0003800000 */
.L_x_33:
[----:B------:R-:W-:Y:S01]  /*51d0*/  ISETP.GT.AND P2, PT, R4, 0x1, PT ;  /* 0x000000010400780c */ /* 0x000fe20003f44270 */
[----:B------:R-:W-:Y:S01]  /*51e0*/  ULDC.64 UR4, c[0x0][0x5c0] ;  /* 0x0001700000047ab9 */ /* 0x000fe20000000a00 */
[-C--:B------:R-:W-:Y:S01]  /*51f0*/  FMUL R24, R24, R88.reuse ;  /* 0x0000005818187220 */ /* 0x080fe20000400000 */
[-C--:B------:R-:W-:Y:S01]  /*5200*/  FMUL R25, R25, R88.reuse ;  /* 0x0000005819197220 */ /* 0x080fe20000400000 */
[----:B------:R-:W-:Y:S01]  /*5210*/  ISETP.GT.AND P1, PT, R3, RZ, P2 ;  /* 0x000000ff0300720c */ /* 0x000fe20001724270 */
[-C--:B------:R-:W-:Y:S01]  /*5220*/  FMUL R26, R26, R88.reuse ;  /* 0x000000581a1a7220 */ /* 0x080fe20000400000 */
[----:B------:R-:W-:Y:S01]  /*5230*/  LEA R6, P4, R104, UR4, 0x1 ;  /* 0x0000000468067c11 */ /* 0x000fe2000f8808ff */
[----:B------:R-:W-:Y:S01]  /*5240*/  FMUL R27, R27, R88 ;  /* 0x000000581b1b7220 */ /* 0x000fe20000400000 */
[----:B------:R-:W-:Y:S01]  /*5250*/  F2FP.BF16.F32.PACK_AB R24, RZ, R24 ;  /* 0x00000018ff18723e */ /* 0x000fe200000010ff */
[-C--:B------:R-:W-:Y:S01]  /*5260*/  FMUL R28, R28, R88.reuse ;  /* 0x000000581c1c7220 */ /* 0x080fe20000400000 */
[----:B------:R-:W-:Y:S01]  /*5270*/  LEA.HI.X R7, R104, UR5, R115, 0x1, P4 ;  /* 0x0000000568077c11 */ /* 0x000fe2000a0f0c73 */
[-C--:B------:R-:W-:Y:S01]  /*5280*/  FMUL R29, R29, R88.reuse ;  /* 0x000000581d1d7220 */ /* 0x080fe20000400000 */
[----:B------:R-:W-:Y:S01]  /*5290*/  F2FP.BF16.F32.PACK_AB R25, RZ, R25 ;  /* 0x00000019ff19723e */ /* 0x000fe200000010ff */
[-C--:B------:R-:W-:Y:S01]  /*52a0*/  FMUL R30, R30, R88.reuse ;  /* 0x000000581e1e7220 */ /* 0x080fe20000400000 */
[----:B------:R-:W-:Y:S01]  /*52b0*/  ISETP.GT.AND P2, PT, R3, 0x8, P2 ;  /* 0x000000080300780c */ /* 0x000fe20001744270 */
[----:B------:R-:W-:Y:S01]  /*52c0*/  @P3 STG.E.U16 desc[UR36][R6.64], R24 ;  /* 0x0000001806003986 */ /* 0x000fe2000c101524 */
[C---:B------:R-:W-:Y:S01]  /*52d0*/  SHF.L.U64.HI R5, R90.reuse, 0x1, R91 ;  /* 0x000000015a057819 */ /* 0x040fe2000001025b */
[----:B------:R-:W-:Y:S01]  /*52e0*/  FMUL R31, R31, R88 ;  /* 0x000000581f1f7220 */ /* 0x000fe20000400000 */
[----:B------:R-:W-:Y:S01]  /*52f0*/  LEA R8, P3, R90, R6, 0x1 ;  /* 0x000000065a087211 */ /* 0x000fe200078608ff */
[----:B------:R-:W-:Y:S01]  /*5300*/  @P1 STG.E.U16 desc[UR36][R6.64+0x2], R25 ;  /* 0x0000021906001986 */ /* 0x000fe2000c101524 */
[----:B------:R-:W-:Y:S01]  /*5310*/  ISETP.GT.AND P1, PT, R3, 0x8, P0 ;  /* 0x000000080300780c */ /* 0x000fe20000724270 */
[----:B------:R-:W-:Y:S01]  /*5320*/  FMUL R32, R32, R88 ;  /* 0x0000005820207220 */ /* 0x000fe20000400000 */
[----:B------:R-:W-:Y:S01]  /*5330*/  F2FP.BF16.F32.PACK_AB R26, RZ, R26 ;  /* 0x0000001aff1a723e */ /* 0x000fe200000010ff */
[----:B------:R-:W-:Y:S01]  /*5340*/  IMAD.X R9, R5, 0x1, R7, P3 ;  /* 0x0000000105097824 */ /* 0x000fe200018e0607 */
[----:B------:R-:W-:Y:S01]  /*5350*/  F2FP.BF16.F32.PACK_AB R27, RZ, R27 ;  /* 0x0000001bff1b723e */ /* 0x000fe200000010ff */
[-C--:B------:R-:W-:Y:S01]  /*5360*/  FMUL R33, R33, R88.reuse ;  /* 0x0000005821217220 */ /* 0x080fe20000400000 */
[----:B------:R-:W-:Y:S01]  /*5370*/  ISETP.GT.AND P0, PT, R4, 0x8, PT ;  /* 0x000000080400780c */ /* 0x000fe20003f04270 */
[----:B------:R-:W-:Y:S01]  /*5380*/  FMUL R34, R34, R88 ;  /* 0x0000005822227220 */ /* 0x000fe20000400000 */
[----:B------:R-:W-:Y:S01]  /*5390*/  F2FP.BF16.F32.PACK_AB R28, RZ, R28 ;  /* 0x0000001cff1c723e */ /* 0x000fe200000010ff */
[-C--:B------:R-:W-:Y:S01]  /*53a0*/  FMUL R35, R35, R88.reuse ;  /* 0x0000005823237220 */ /* 0x080fe20000400000 */
[C---:B------:R-:W-:Y:S01]  /*53b0*/  ISETP.GT.AND P4, PT, R3.reuse, RZ, P0 ;  /* 0x000000ff0300720c */ /* 0x040fe20000784270 */
[-C--:B------:R-:W-:Y:S01]  /*53c0*/  FMUL R36, R36, R88.reuse ;  /* 0x0000005824247220 */ /* 0x080fe20000400000 */
[----:B------:R-:W-:Y:S01]  /*53d0*/  F2FP.BF16.F32.PACK_AB R29, RZ, R29 ;  /* 0x0000001dff1d723e */ /* 0x000fe200000010ff */
[----:B------:R-:W-:Y:S01]  /*53e0*/  @P1 STG.E.U16 desc[UR36][R8.64], R26 ;  /* 0x0000001a08001986 */ /* 0x000fe2000c101524 */
[----:B------:R-:W-:Y:S01]  /*53f0*/  ISETP.GT.AND P1, PT, R3, 0x8, P0 ;  /* 0x000000080300780c */ /* 0x000fe20000724270 */
[----:B------:R-:W-:Y:S01]  /*5400*/  FMUL R37, R37, R88 ;  /* 0x0000005825257220 */ /* 0x000fe20000400000 */
[----:B------:R-:W-:Y:S01]  /*5410*/  F2FP.BF16.F32.PACK_AB R30, RZ, R30 ;  /* 0x0000001eff1e723e */ /* 0x000fe200000010ff */
[----:B------:R-:W-:Y:S01]  /*5420*/  @P2 STG.E.U16 desc[UR36][R8.64+0x2], R27 ;  /* 0x0000021b08002986 */ /* 0x000fe2000c101524 */
[----:B------:R-:W-:Y:S01]  /*5430*/  ISETP.GT.AND P2, PT, R4, 0x9, PT ;  /* 0x000000090400780c */ /* 0x000fe20003f44270 */
[-C--:B------:R-:W-:Y:S01]  /*5440*/  FMUL R38, R38, R88.reuse ;  /* 0x0000005826267220 */ /* 0x080fe20000400000 */
[----:B------:R-:W-:Y:S01]  /*5450*/  F2FP.BF16.F32.PACK_AB R31, RZ, R31 ;  /* 0x0000001fff1f723e */ /* 0x000fe200000010ff */
[-C--:B------:R-:W-:Y:S01]  /*5460*/  FMUL R39, R39, R88.reuse ;  /* 0x0000005827277220 */ /* 0x080fe20000400000 */
[C---:B------:R-:W-:Y:S01]  /*5470*/  ISETP.GT.AND P3, PT, R3.reuse, RZ, P2 ;  /* 0x000000ff0300720c */ /* 0x040fe20001764270 */
[----:B------:R-:W-:Y:S01]  /*5480*/  @P4 STG.E.U16 desc[UR36][R6.64+0x10], R28 ;  /* 0x0000101c06004986 */ /* 0x000fe2000c101524 */
[----:B------:R-:W-:Y:S01]  /*5490*/  ISETP.GT.AND P2, PT, R3, 0x8, P2 ;  /* 0x000000080300780c */ /* 0x000fe20001744270 */
[-C--:B------:R-:W-:Y:S01]  /*54a0*/  FMUL R40, R40, R88.reuse ;  /* 0x0000005828287220 */ /* 0x080fe20000400000 */
[----:B------:R-:W-:Y:S01]  /*54b0*/  ISETP.GT.AND P0, PT, R4, 0x10, PT ;  /* 0x000000100400780c */ /* 0x000fe20003f04270 */
[----:B------:R-:W-:Y:S01]  /*54c0*/  FMUL R41, R41, R88 ;  /* 0x0000005829297220 */ /* 0x000fe20000400000 */
[----:B------:R-:W-:Y:S01]  /*54d0*/  F2FP.BF16.F32.PACK_AB R32, RZ, R32 ;  /* 0x00000020ff20723e */ /* 0x000fe200000010ff */
[-C--:B------:R-:W-:Y:S01]  /*54e0*/  FMUL R42, R42, R88.reuse ;  /* 0x000000582a2a7220 */ /* 0x080fe20000400000 */
[----:B------:R-:W-:Y:S01]  /*54f0*/  ISETP.GT.AND P4, PT, R3, RZ, P0 ;  /* 0x000000ff0300720c */ /* 0x000fe20000784270 */
[-C--:B------:R-:W-:Y:S01]  /*5500*/  FMUL R43, R43, R88.reuse ;  /* 0x000000582b2b7220 */ /* 0x080fe20000400000 */
[----:B------:R-:W-:Y:S01]  /*5510*/  F2FP.BF16.F32.PACK_AB R33, RZ, R33 ;  /* 0x00000021ff21723e */ /* 0x000fe200000010ff */
[----:B------:R-:W-:Y:S01]  /*5520*/  FMUL R44, R44, R88 ;  /* 0x000000582c2c7220 */ /* 0x000fe20000400000 */
[----:B------:R-:W-:Y:S01]  /*5530*/  F2FP.BF16.F32.PACK_AB R34, RZ, R34 ;  /* 0x00000022ff22723e */ /* 0x000fe200000010ff */
[----:B------:R-:W-:Y:S01]  /*5540*/  @P3 STG.E.U16 desc[UR36][R6.64+0x12], R29 ;  /* 0x0000121d06003986 */ /* 0x000fe2000c101524 */
[----:B------:R-:W-:Y:S01]  /*5550*/  ISETP.GT.AND P3, PT, R4, 0x11, PT ;  /* 0x000000110400780c */ /* 0x000fe20003f64270 */
[-C--:B------:R-:W-:Y:S01]  /*5560*/  FMUL R45, R45, R88.reuse ;  /* 0x000000582d2d7220 */ /* 0x080fe20000400000 */
[----:B------:R-:W-:Y:S01]  /*5570*/  F2FP.BF16.F32.PACK_AB R35, RZ, R35 ;  /* 0x00000023ff23723e */ /* 0x000fe200000010ff */
[----:B------:R-:W-:Y:S01]  /*5580*/  @P1 STG.E.U16 desc[UR36][R8.64+0x10], R30 ;  /* 0x0000101e08001986 */ /* 0x000fe2000c101524 */
[C---:B------:R-:W-:Y:S01]  /*5590*/  ISETP.GT.AND P1, PT, R3.reuse, 0x8, P0 ;  /* 0x000000080300780c */ /* 0x040fe20000724270 */
[-C--:B------:R-:W-:Y:S01]  /*55a0*/  FMUL R46, R46, R88.reuse ;  /* 0x000000582e2e7220 */ /* 0x080fe20000400000 */
[----:B------:R-:W-:Y:S01]  /*55b0*/  ISETP.GT.AND P0, PT, R4, 0x18, PT ;  /* 0x000000180400780c */ /* 0x000fe20003f04270 */
[----:B------:R-:W-:Y:S01]  /*55c0*/  @P2 STG.E.U16 desc[UR36][R8.64+0x12], R31 ;  /* 0x0000121f08002986 */ /* 0x000fe2000c101524 */
[----:B------:R-:W-:Y:S01]  /*55d0*/  ISETP.GT.AND P2, PT, R3, RZ, P3 ;  /* 0x000000ff0300720c */ /* 0x000fe20001f44270 */
[-C--:B------:R-:W-:Y:S01]  /*55e0*/  FMUL R47, R47, R88.reuse ;  /* 0x000000582f2f7220 */ /* 0x080fe20000400000 */
[C---:B------:R-:W-:Y:S01]  /*55f0*/  ISETP.GT.AND P3, PT, R3.reuse, 0x8, P3 ;  /* 0x000000080300780c */ /* 0x040fe20001f64270 */
[----:B------:R-:W-:Y:S01]  /*5600*/  @P4 STG.E.U16 desc[UR36][R6.64+0x20], R32 ;  /* 0x0000202006004986 */ /* 0x000fe2000c101524 */
[----:B------:R-:W-:Y:S01]  /*5610*/  ISETP.GT.AND P4, PT, R3, RZ, P0 ;  /* 0x000000ff0300720c */ /* 0x000fe20000784270 */
[----:B------:R-:W-:Y:S01]  /*5620*/  FMUL R48, R48, R88 ;  /* 0x0000005830307220 */ /* 0x000fe20000400000 */
[----:B------:R-:W-:Y:S01]  /*5630*/  F2FP.BF16.F32.PACK_AB R36, RZ, R36 ;  /* 0x00000024ff24723e */ /* 0x000fe200000010ff */
[-C--:B------:R-:W-:Y:S01]  /*5640*/  FMUL R49, R49, R88.reuse ;  /* 0x0000005831317220 */ /* 0x080fe20000400000 */
[----:B------:R-:W-:Y:S01]  /*5650*/  F2FP.BF16.F32.PACK_AB R37, RZ, R37 ;  /* 0x00000025ff25723e */ /* 0x000fe200000010ff */
[----:B------:R-:W-:Y:S01]  /*5660*/  FMUL R50, R50, R88 ;  /* 0x0000005832327220 */ /* 0x000fe20000400000 */
[----:B------:R-:W-:Y:S01]  /*5670*/  F2FP.BF16.F32.PACK_AB R38, RZ, R38 ;  /* 0x00000026ff26723e */ /* 0x000fe200000010ff */
[----:B------:R-:W-:Y:S01]  /*5680*/  FMUL R51, R51, R88 ;  /* 0x0000005833337220 */ /* 0x000fe20000400000 */
[----:B------:R-:W-:Y:S01]  /*5690*/  F2FP.BF16.F32.PACK_AB R39, RZ, R39 ;  /* 0x00000027ff27723e */ /* 0x000fe200000010ff */
[----:B------:R-:W-:Y:S01]  /*56a0*/  @P2 STG.E.U16 desc[UR36][R6.64+0x22], R33 ;  /* 0x0000222106002986 */ /* 0x000fe2000c101524 */
[----:B------:R-:W-:Y:S01]  /*56b0*/  F2FP.BF16.F32.PACK_AB R40, RZ, R40 ;  /* 0x00000028ff28723e */ /* 0x000fe200000010ff */
[-C--:B------:R-:W-:Y:S01]  /*56c0*/  FMUL R52, R52, R88.reuse ;  /* 0x0000005834347220 */ /* 0x080fe20000400000 */
[----:B------:R-:W-:Y:S01]  /*56d0*/  F2FP.BF16.F32.PACK_AB R41, RZ, R41 ;  /* 0x00000029ff29723e */ /* 0x000fe200000010ff */
[----:B------:R-:W-:Y:S01]  /*56e0*/  @P1 STG.E.U16 desc[UR36][R8.64+0x20], R34 ;  /* 0x0000202208001986 */ /* 0x000fe2000c101524 */
[----:B------:R-:W-:Y:S01]  /*56f0*/  ISETP.GT.AND P1, PT, R3, 0x8, P0 ;  /* 0x000000080300780c */ /* 0x000fe20000724270 */
[-C--:B------:R-:W-:Y:S01]  /*5700*/  FMUL R53, R53, R88.reuse ;  /* 0x0000005835357220 */ /* 0x080fe20000400000 */
[C---:B------:R-:W-:Y:S01]  /*5710*/  ISETP.GT.AND P0, PT, R4.reuse, 0x20, PT ;  /* 0x000000200400780c */ /* 0x040fe20003f04270 */
[----:B------:R-:W-:Y:S01]  /*5720*/  @P3 STG.E.U16 desc[UR36][R8.64+0x22], R35 ;  /* 0x0000222308003986 */ /* 0x000fe2000c101524 */
[----:B------:R-:W-:Y:S01]  /*5730*/  ISETP.GT.AND P3, PT, R4, 0x19, PT ;  /* 0x000000190400780c */ /* 0x000fe20003f64270 */
[----:B------:R-:W-:Y:S01]  /*5740*/  FMUL R54, R54, R88 ;  /* 0x0000005836367220 */ /* 0x000fe20000400000 */
[----:B------:R-:W-:Y:S01]  /*5750*/  F2FP.BF16.F32.PACK_AB R42, RZ, R42 ;  /* 0x0000002aff2a723e */ /* 0x000fe200000010ff */
[----:B------:R-:W-:Y:S01]  /*5760*/  @P4 STG.E.U16 desc[UR36][R6.64+0x30], R36 ;  /* 0x0000302406004986 */ /* 0x000fe2000c101524 */
[----:B------:R-:W-:Y:S01]  /*5770*/  ISETP.GT.AND P2, PT, R3, RZ, P3 ;  /* 0x000000ff0300720c */ /* 0x000fe20001f44270 */
[-C--:B------:R-:W-:Y:S01]  /*5780*/  FMUL R55, R55, R88.reuse ;  /* 0x0000005837377220 */ /* 0x080fe20000400000 */
[C---:B------:R-:W-:Y:S01]  /*5790*/  ISETP.GT.AND P3, PT, R3.reuse, 0x8, P3 ;  /* 0x000000080300780c */ /* 0x040fe20001f64270 */
[-C--:B------:R-:W-:Y:S01]  /*57a0*/  FMUL R56, R56, R88.reuse ;  /* 0x0000005838387220 */ /* 0x080fe20000400000 */
[----:B------:R-:W-:Y:S01]  /*57b0*/  ISETP.GT.AND P4, PT, R3, RZ, P0 ;  /* 0x000000ff0300720c */ /* 0x000fe20000784270 */
[-C--:B------:R-:W-:Y:S01]  /*57c0*/  FMUL R57, R57, R88.reuse ;  /* 0x0000005839397220 */ /* 0x080fe20000400000 */
[----:B------:R-:W-:Y:S01]  /*57d0*/  F2FP.BF16.F32.PACK_AB R43, RZ, R43 ;  /* 0x0000002bff2b723e */ /* 0x000fe200000010ff */
[----:B------:R-:W-:Y:S01]  /*57e0*/  FMUL R58, R58, R88 ;  /* 0x000000583a3a7220 */ /* 0x000fe20000400000 */
[----:B------:R-:W-:Y:S01]  /*57f0*/  F2FP.BF16.F32.PACK_AB R44, RZ, R44 ;  /* 0x0000002cff2c723e */ /* 0x000fe200000010ff */
[-C--:B------:R-:W-:Y:S01]  /*5800*/  FMUL R59, R59, R88.reuse ;  /* 0x000000583b3b7220 */ /* 0x080fe20000400000 */
[----:B------:R-:W-:Y:S01]  /*5810*/  F2FP.BF16.F32.PACK_AB R45, RZ, R45 ;  /* 0x0000002dff2d723e */ /* 0x000fe200000010ff */
[----:B------:R-:W-:Y:S01]  /*5820*/  FMUL R60, R60, R88 ;  /* 0x000000583c3c7220 */ /* 0x000fe20000400000 */
[----:B------:R-:W-:Y:S01]  /*5830*/  F2FP.BF16.F32.PACK_AB R46, RZ, R46 ;  /* 0x0000002eff2e723e */ /* 0x000fe200000010ff */
[----:B------:R-:W-:Y:S01]  /*5840*/  @P2 STG.E.U16 desc[UR36][R6.64+0x32], R37 ;  /* 0x0000322506002986 */ /* 0x000fe2000c101524 */
[----:B------:R-:W-:Y:S01]  /*5850*/  F2FP.BF16.F32.PACK_AB R47, RZ, R47 ;  /* 0x0000002fff2f723e */ /* 0x000fe200000010ff */
[----:B------:R-:W-:Y:S01]  /*5860*/  FMUL R61, R61, R88 ;  /* 0x000000583d3d7220 */ /* 0x000fe20000400000 */
[----:B------:R-:W-:Y:S01]  /*5870*/  F2FP.BF16.F32.PACK_AB R48, RZ, R48 ;  /* 0x00000030ff30723e */ /* 0x000fe200000010ff */
[----:B------:R-:W-:Y:S01]  /*5880*/  @P1 STG.E.U16 desc[UR36][R8.64+0x30], R38 ;  /* 0x0000302608001986 */ /* 0x000fe2000c101524 */
[----:B------:R-:W-:Y:S01]  /*5890*/  ISETP.GT.AND P1, PT, R3, 0x8, P0 ;  /* 0x000000080300780c */ /* 0x000fe20000724270 */
[-C--:B------:R-:W-:Y:S01]  /*58a0*/  FMUL R62, R62, R88.reuse ;  /* 0x000000583e3e7220 */ /* 0x080fe20000400000 */
[C---:B------:R-:W-:Y:S01]  /*58b0*/  ISETP.GT.AND P0, PT, R4.reuse, 0x28, PT ;  /* 0x000000280400780c */ /* 0x040fe20003f04270 */
[----:B------:R-:W-:Y:S01]  /*58c0*/  @P3 STG.E.U16 desc[UR36][R8.64+0x32], R39 ;  /* 0x0000322708003986 */ /* 0x000fe2000c101524 */
[----:B------:R-:W-:Y:S01]  /*58d0*/  ISETP.GT.AND P3, PT, R4, 0x21, PT ;  /* 0x000000210400780c */ /* 0x000fe20003f64270 */
[-C--:B------:R-:W-:Y:S01]  /*58e0*/  FMUL R63, R63, R88.reuse ;  /* 0x000000583f3f7220 */ /* 0x080fe20000400000 */
[----:B------:R-:W-:Y:S01]  /*58f0*/  F2FP.BF16.F32.PACK_AB R49, RZ, R49 ;  /* 0x00000031ff31723e */ /* 0x000fe200000010ff */
[----:B------:R-:W-:Y:S01]  /*5900*/  @P4 STG.E.U16 desc[UR36][R6.64+0x40], R40 ;  /* 0x0000402806004986 */ /* 0x000fe2000c101524 */
[C---:B------:R-:W-:Y:S01]  /*5910*/  ISETP.GT.AND P2, PT, R3.reuse, RZ, P3 ;  /* 0x000000ff0300720c */ /* 0x040fe20001f44270 */
[-C--:B------:R-:W-:Y:S01]  /*5920*/  FMUL R64, R64, R88.reuse ;  /* 0x0000005840407220 */ /* 0x080fe20000400000 */
[----:B------:R-:W-:Y:S01]  /*5930*/  ISETP.GT.AND P3, PT, R3, 0x8, P3 ;  /* 0x000000080300780c */ /* 0x000fe20001f64270 */
[-C--:B------:R-:W-:Y:S01]  /*5940*/  FMUL R65, R65, R88.reuse ;  /* 0x0000005841417220 */ /* 0x080fe20000400000 */
        /* <DEDUP_REMOVED lines=62> */
[----:B------:R-:W-:-:S02]  /*5d30*/  F2FP.BF16.F32.PACK_AB R68, RZ, R68 ;  /* 0x00000044ff44723e */ /* 0x000fc400000010ff */
[----:B------:R-:W-:Y:S01]  /*5d40*/  F2FP.BF16.F32.PACK_AB R69, RZ, R69 ;  /* 0x00000045ff45723e */ /* 0x000fe200000010ff */
[----:B------:R-:W-:Y:S01]  /*5d50*/  @P1 STG.E.U16 desc[UR36][R8.64+0x60], R50 ;  /* 0x0000603208001986 */ /* 0x000fe2000c101524 */
[C---:B------:R-:W-:Y:S02]  /*5d60*/  ISETP.GT.AND P1, PT, R3.reuse, 0x8, P0 ;  /* 0x000000080300780c */ /* 0x040fe40000724270 */
[C---:B------:R-:W-:Y:S01]  /*5d70*/  ISETP.GT.AND P0, PT, R4.reuse, 0x40, PT ;  /* 0x000000400400780c */ /* 0x040fe20003f04270 */
[----:B------:R-:W-:Y:S01]  /*5d80*/  @P3 STG.E.U16 desc[UR36][R8.64+0x62], R51 ;  /* 0x0000623308003986 */ /* 0x000fe2000c101524 */
[----:B------:R-:W-:Y:S02]  /*5d90*/  ISETP.GT.AND P3, PT, R4, 0x39, PT ;  /* 0x000000390400780c */ /* 0x000fe40003f64270 */
[----:B------:R-:W-:Y:S01]  /*5da0*/  F2FP.BF16.F32.PACK_AB R70, RZ, R70 ;  /* 0x00000046ff46723e */ /* 0x000fe200000010ff */
[----:B------:R-:W-:Y:S01]  /*5db0*/  @P4 STG.E.U16 desc[UR36][R6.64+0x70], R52 ;  /* 0x0000703406004986 */ /* 0x000fe2000c101524 */
[----:B------:R-:W-:-:S02]  /*5dc0*/  ISETP.GT.AND P2, PT, R3, RZ, P3 ;  /* 0x000000ff0300720c */ /* 0x000fc40001f44270 */
[C---:B------:R-:W-:Y:S02]  /*5dd0*/  ISETP.GT.AND P3, PT, R3.reuse, 0x8, P3 ;  /* 0x000000080300780c */ /* 0x040fe40001f64270 */
[----:B------:R-:W-:Y:S02]  /*5de0*/  ISETP.GT.AND P4, PT, R3, RZ, P0 ;  /* 0x000000ff0300720c */ /* 0x000fe40000784270 */
[----:B------:R-:W-:Y:S02]  /*5df0*/  F2FP.BF16.F32.PACK_AB R71, RZ, R71 ;  /* 0x00000047ff47723e */ /* 0x000fe400000010ff */
[----:B------:R-:W-:Y:S02]  /*5e00*/  F2FP.BF16.F32.PACK_AB R72, RZ, R72 ;  /* 0x00000048ff48723e */ /* 0x000fe400000010ff */
[----:B------:R-:W-:Y:S02]  /*5e10*/  F2FP.BF16.F32.PACK_AB R73, RZ, R73 ;  /* 0x00000049ff49723e */ /* 0x000fe400000010ff */
        /* <DEDUP_REMOVED lines=33> */
[----:B------:R-:W-:-:S03]  /*6030*/  F2FP.BF16.F32.PACK_AB R87, RZ, R87 ;  /* 0x00000057ff57723e */ /* 0x000fc600000010ff */
[----:B------:R-:W-:Y:S04]  /*6040*/  @P2 STG.E.U16 desc[UR36][R6.64+0x92], R61 ;  /* 0x0000923d06002986 */ /* 0x000fe8000c101524 */
[----:B------:R-:W-:Y:S01]  /*6050*/  @P1 STG.E.U16 desc[UR36][R8.64+0x90], R62 ;  /* 0x0000903e08001986 */ /* 0x000fe2000c101524 */
[----:B------:R-:W-:Y:S02]  /*6060*/  ISETP.GT.AND P1, PT, R3, 0x8, P0 ;  /* 0x000000080300780c */ /* 0x000fe40000724270 */
[C---:B------:R-:W-:Y:S01]  /*6070*/  ISETP.GT.AND P0, PT, R4.reuse, 0x58, PT ;  /* 0x000000580400780c */ /* 0x040fe20003f04270 */
[----:B------:R-:W-:Y:S01]  /*6080*/  @P3 STG.E.U16 desc[UR36][R8.64+0x92], R63 ;  /* 0x0000923f08003986 */ /* 0x000fe2000c101524 */
[----:B------:R-:W-:-:S03]  /*6090*/  ISETP.GT.AND P3, PT, R4, 0x51, PT ;  /* 0x000000510400780c */ /* 0x000fc60003f64270 */
[----:B------:R-:W-:Y:S01]  /*60a0*/  @P4 STG.E.U16 desc[UR36][R6.64+0xa0], R64 ;  /* 0x0000a04006004986 */ /* 0x000fe2000c101524 */
[C---:B------:R-:W-:Y:S02]  /*60b0*/  ISETP.GT.AND P2, PT, R3.reuse, RZ, P3 ;  /* 0x000000ff0300720c */ /* 0x040fe40001f44270 */
[C---:B------:R-:W-:Y:S02]  /*60c0*/  ISETP.GT.AND P3, PT, R3.reuse, 0x8, P3 ;  /* 0x000000080300780c */ /* 0x040fe40001f64270 */
[----:B------:R-:W-:-:S09]  /*60d0*/  ISETP.GT.AND P4, PT, R3, RZ, P0 ;  /* 0x000000ff0300720c */ /* 0x000fd20000784270 */
        /* <DEDUP_REMOVED lines=9> */
[C---:B------:R-:W-:Y:S02]  /*6170*/  ISETP.GT.AND P3, PT, R3.reuse, RZ, P0 ;  /* 0x000000ff0300720c */ /* 0x040fe40000764270 */
[----:B------:R-:W-:-:S07]  /*6180*/  ISETP.GT.AND P0, PT, R3, 0x8, P0 ;  /* 0x000000080300780c */ /* 0x000fce0000704270 */
[----:B------:R-:W-:Y:S04]  /*6190*/  @P2 STG.E.U16 desc[UR36][R6.64+0xb2], R69 ;  /* 0x0000b24506002986 */ /* 0x000fe8000c101524 */
[----:B------:R-:W-:Y:S01]  /*61a0*/  @P1 STG.E.U16 desc[UR36][R8.64+0xb0], R70 ;  /* 0x0000b04608001986 */ /* 0x000fe2000c101524 */
[----:B------:R-:W-:-:S03]  /*61b0*/  ISETP.GT.AND P1, PT, R4, 0x68, PT ;  /* 0x000000680400780c */ /* 0x000fc60003f24270 */
        /* <DEDUP_REMOVED lines=11> */
[C---:B------:R-:W-:Y:S02]  /*6270*/  ISETP.GT.AND P2, PT, R3.reuse, RZ, P0 ;  /* 0x000000ff0300720c */ /* 0x040fe40000744270 */
[----:B------:R-:W-:Y:S01]  /*6280*/  ISETP.GT.AND P0, PT, R3, 0x8, P0 ;  /* 0x000000080300780c */ /* 0x000fe20000704270 */
[----:B------:R-:W-:Y:S01]  /*6290*/  @P3 STG.E.U16 desc[UR36][R6.64+0xd0], R76 ;  /* 0x0000d04c06003986 */ /* 0x000fe2000c101524 */
[----:B------:R-:W-:-:S04]  /*62a0*/  ISETP.GT.AND P3, PT, R4, 0x70, PT ;  /* 0x000000700400780c */ /* 0x000fc80003f64270 */
[C---:B------:R-:W-:Y:S02]  /*62b0*/  ISETP.GT.AND P4, PT, R3.reuse, RZ, P3 ;  /* 0x000000ff0300720c */ /* 0x040fe40001f84270 */
[----:B------:R-:W-:-:S03]  /*62c0*/  ISETP.GT.AND P3, PT, R3, 0x8, P3 ;  /* 0x000000080300780c */ /* 0x000fc60001f64270 */
[----:B------:R-:W-:Y:S01]  /*62d0*/  @P2 STG.E.U16 desc[UR36][R6.64+0xd2], R77 ;  /* 0x0000d24d06002986 */ /* 0x000fe2000c101524 */
[----:B------:R-:W-:-:S03]  /*62e0*/  ISETP.GT.AND P2, PT, R4, 0x79, PT ;  /* 0x000000790400780c */ /* 0x000fc60003f44270 */
[----:B------:R-:W-:Y:S01]  /*62f0*/  @P1 STG.E.U16 desc[UR36][R8.64+0xd0], R78 ;  /* 0x0000d04e08001986 */ /* 0x000fe2000c101524 */
[----:B------:R-:W-:-:S03]  /*6300*/  ISETP.GT.AND P1, PT, R4, 0x78, PT ;  /* 0x000000780400780c */ /* 0x000fc60003f24270 */
[----:B------:R-:W-:Y:S01]  /*6310*/  @P0 STG.E.U16 desc[UR36][R8.64+0xd2], R79 ;  /* 0x0000d24f08000986 */ /* 0x000fe2000c101524 */
[----:B------:R-:W-:-:S03]  /*6320*/  ISETP.GT.AND P0, PT, R4, 0x71, PT ;  /* 0x000000710400780c */ /* 0x000fc60003f04270 */
[----:B------:R-:W-:Y:S01]  /*6330*/  @P4 STG.E.U16 desc[UR36][R6.64+0xe0], R80 ;  /* 0x0000e05006004986 */ /* 0x000fe2000c101524 */
[C---:B------:R-:W-:Y:S02]  /*6340*/  ISETP.GT.AND P4, PT, R3.reuse, RZ, P0 ;  /* 0x000000ff0300720c */ /* 0x040fe40000784270 */
[----:B------:R-:W-:-:S11]  /*6350*/  ISETP.GT.AND P0, PT, R3, 0x8, P0 ;  /* 0x000000080300780c */ /* 0x000fd60000704270 */
[----:B------:R-:W-:Y:S02]  /*6360*/  @P4 IMAD.MOV.U32 R4, RZ, RZ, R6 ;  /* 0x000000ffff044224 */ /* 0x000fe400078e0006 */
[----:B------:R-:W-:-:S05]  /*6370*/  @P4 IMAD.MOV.U32 R5, RZ, RZ, R7 ;  /* 0x000000ffff054224 */ /* 0x000fca00078e0007 */
[----:B------:R0:W-:Y:S01]  /*6380*/  @P4 STG.E.U16 desc[UR36][R4.64+0xe2], R81 ;  /* 0x0000e25104004986 */ /* 0x0001e2000c101524 */
[C---:B------:R-:W-:Y:S02]  /*6390*/  ISETP.GT.AND P4, PT, R3.reuse, RZ, P2 ;  /* 0x000000ff0300720c */ /* 0x040fe40001784270 */
[----:B------:R-:W-:Y:S01]  /*63a0*/  ISETP.GT.AND P2, PT, R3, 0x8, P2 ;  /* 0x000000080300780c */ /* 0x000fe20001744270 */
[----:B0-----:R-:W-:Y:S02]  /*63b0*/  @P3 IMAD.MOV.U32 R4, RZ, RZ, R8 ;  /* 0x000000ffff043224 */ /* 0x001fe400078e0008 */
[----:B------:R-:W-:-:S05]  /*63c0*/  @P3 IMAD.MOV.U32 R5, RZ, RZ, R9 ;  /* 0x000000ffff053224 */ /* 0x000fca00078e0009 */
[----:B------:R0:W-:Y:S01]  /*63d0*/  @P3 STG.E.U16 desc[UR36][R4.64+0xe0], R82 ;  /* 0x0000e05204003986 */ /* 0x0001e2000c101524 */
[C---:B------:R-:W-:Y:S02]  /*63e0*/  ISETP.GT.AND P3, PT, R3.reuse, RZ, P1 ;  /* 0x000000ff0300720c */ /* 0x040fe40000f64270 */
[----:B------:R-:W-:Y:S01]  /*63f0*/  ISETP.GT.AND P1, PT, R3, 0x8, P1 ;  /* 0x000000080300780c */ /* 0x000fe20000f24270 */
[----:B0-----:R-:W-:Y:S02]  /*6400*/  @P0 IMAD.MOV.U32 R4, RZ, RZ, R8 ;  /* 0x000000ffff040224 */ /* 0x001fe400078e0008 */
[----:B------:R-:W-:-:S05]  /*6410*/  @P0 IMAD.MOV.U32 R5, RZ, RZ, R9 ;  /* 0x000000ffff050224 */ /* 0x000fca00078e0009 */
[----:B------:R0:W-:Y:S03]  /*6420*/  @P0 STG.E.U16 desc[UR36][R4.64+0xe2], R83 ;  /* 0x0000e25304000986 */ /* 0x0001e6000c101524 */
[----:B0-----:R-:W-:Y:S02]  /*6430*/  @P3 IMAD.MOV.U32 R4, RZ, RZ, R6 ;  /* 0x000000ffff043224 */ /* 0x001fe400078e0006 */
[----:B------:R-:W-:-:S05]  /*6440*/  @P3 IMAD.MOV.U32 R5, RZ, RZ, R7 ;  /* 0x000000ffff053224 */ /* 0x000fca00078e0007 */
[----:B------:R0:W-:Y:S04]  /*6450*/  @P3 STG.E.U16 desc[UR36][R4.64+0xf0], R84 ;  /* 0x0000f05404003986 */ /* 0x0001e8000c101524 */
[----:B------:R4:W-:Y:S01]  /*6460*/  @P4 STG.E.U16 desc[UR36][R6.64+0xf2], R85 ;  /* 0x0000f25506004986 */ /* 0x0009e2000c101524 */
[----:B0-----:R-:W-:Y:S02]  /*6470*/  @P1 IMAD.MOV.U32 R4, RZ, RZ, R8 ;  /* 0x000000ffff041224 */ /* 0x001fe400078e0008 */
[----:B------:R-:W-:-:S05]  /*6480*/  @P1 IMAD.MOV.U32 R5, RZ, RZ, R9 ;  /* 0x000000ffff051224 */ /* 0x000fca00078e0009 */
[----:B------:R4:W-:Y:S04]  /*6490*/  @P1 STG.E.U16 desc[UR36][R4.64+0xf0], R86 ;  /* 0x0000f05604001986 */ /* 0x0009e8000c101524 */
[----:B------:R4:W-:Y:S02]  /*64a0*/  @P2 STG.E.U16 desc[UR36][R8.64+0xf2], R87 ;  /* 0x0000f25708002986 */ /* 0x0009e4000c101524 */
.L_x_158:
[----:B------:R-:W-:Y:S05]  /*64b0*/  BSYNC B0 ;  /* 0x0000000000007941 */ /* 0x000fea0003800000 */
.L_x_32:
[----:B------:R-:W-:Y:S01]  /*64c0*/  IADD3 R16, P0, R16, UR38, RZ ;  /* 0x0000002610107c10 */ /* 0x000fe2000ff1e0ff */
[----:B------:R-:W-:Y:S01]  /*64d0*/  ULDC.64 UR4, c[0x0][0x650] ;  /* 0x0001940000047ab9 */ /* 0x000fe20000000a00 */
[----:B------:R-:W-:Y:S01]  /*64e0*/  PRMT R3, RZ, 0x7610, R3 ;  /* 0x00007610ff037816 */ /* 0x000fe20000000003 */
[----:B------:R-:W-:Y:S01]  /*64f0*/  IMAD.MOV.U32 R100, RZ, RZ, -0x1 ;  /* 0xffffffffff647424 */ /* 0x000fe200078e00ff */
[----:B------:R-:W-:Y:S01]  /*6500*/  IADD3.X R17, R17, UR41, RZ, P0, !PT ;  /* 0x0000002911117c10 */ /* 0x000fe200087fe4ff */
[----:B------:R-:W-:Y:S01]  /*6510*/  IMAD.MOV.U32 R99, RZ, RZ, -0x1 ;  /* 0xffffffffff637424 */ /* 0x000fe200078e00ff */
[----:B------:R-:W-:-:S04]  /*6520*/  ISETP.GE.U32.AND P0, PT, R16, UR4, PT ;  /* 0x0000000410007c0c */ /* 0x000fc8000bf06070 */
[----:B------:R-:W-:-:S13]  /*6530*/  ISETP.GE.U32.AND.EX P0, PT, R17, UR5, PT, P0 ;  /* 0x0000000511007c0c */ /* 0x000fda000bf06100 */
[----:B------:R-:W-:Y:S05]  /*6540*/  @P0 BRA `(.L_x_159) ;  /* 0x00000004004c0947 */ /* 0x000fea0003800000 */
[----:B------:R-:W0:Y:S01]  /*6550*/  LDC.64 R10, c[0x0][0x628] ;  /* 0x00018a00ff0a7b82 */ /* 0x000e220000000a00 */
[----:B---3--:R-:W3:Y:S01]  /*6560*/  S2R R12, SR_CTAID.X ;  /* 0x00000000000c7919 */ /* 0x008ee20000002500 */
[----:B-12-4-:R-:W-:Y:S02]  /*6570*/  IMAD.MOV.U32 R8, RZ, RZ, R16 ;  /* 0x000000ffff087224 */ /* 0x016fe400078e0010 */
[----:B------:R-:W-:Y:S01]  /*6580*/  IMAD.MOV.U32 R9, RZ, RZ, R17 ;  /* 0x000000ffff097224 */ /* 0x000fe200078e0011 */
[----:B------:R-:W1:Y:S03]  /*6590*/  S2R R20, SR_CTAID.Y ;  /* 0x0000000000147919 */ /* 0x000e660000002600 */
[----:B------:R-:W2:Y:S08]  /*65a0*/  LDC R0, c[0x0][0x630] ;  /* 0x00018c00ff007b82 */ /* 0x000eb00000000800 */
[----:B------:R-:W4:Y:S01]  /*65b0*/  LDC.64 R14, c[0x0][0x620] ;  /* 0x00018800ff0e7b82 */ /* 0x000f220000000a00 */
[----:B0-----:R-:W-:-:S04]  /*65c0*/  ISETP.NE.U32.AND P0, PT, R10, RZ, PT ;  /* 0x000000ff0a00720c */ /* 0x001fc80003f05070 */
[----:B------:R-:W-:-:S13]  /*65d0*/  ISETP.NE.AND.EX P0, PT, R11, RZ, PT, P0 ;  /* 0x000000ff0b00720c */ /* 0x000fda0003f05300 */
[----:B-1234-:R-:W-:Y:S05]  /*65e0*/  @!P0 BRA `(.L_x_160) ;  /* 0x0000000000288947 */ /* 0x01efea0003800000 */
        /* <DEDUP_REMOVED lines=10> */
.L_x_160:
[-CC-:B------:R-:W-:Y:S01]  /*6690*/  SHF.R.U64 R99, R8, R0.reuse, R9.reuse ;  /* 0x0000000008637219 */ /* 0x180fe20000001209 */
[----:B------:R-:W0:Y:S01]  /*66a0*/  LDC.64 R26, c[0x0][0x640] ;  /* 0x00019000ff1a7b82 */ /* 0x000e220000000a00 */
[----:B------:R-:W-:Y:S01]  /*66b0*/  SHF.R.U32.HI R0, RZ, R0, R9 ;  /* 0x00000000ff007219 */ /* 0x000fe20000011609 */
[----:B------:R-:W-:Y:S01]  /*66c0*/  ULDC UR4, c[0x0][0x150] ;  /* 0x0000540000047ab9 */ /* 0x000fe20000000800 */
[----:B------:R-:W-:Y:S02]  /*66d0*/  IADD3 R3, P0, RZ, -R99, RZ ;  /* 0x80000063ff037210 */ /* 0x000fe40007f1e0ff */
[----:B------:R-:W-:-:S03]  /*66e0*/  I2FP.F32.U32 R7, R12 ;  /* 0x0000000c00077245 */ /* 0x000fc60000201000 */
[----:B------:R-:W1:Y:S01]  /*66f0*/  LDC R6, c[0x0][0x618] ;  /* 0x00018600ff067b82 */ /* 0x000e620000000800 */
[----:B------:R-:W-:Y:S02]  /*6700*/  IMAD.X R5, RZ, RZ, ~R0, P0 ;  /* 0x000000ffff057224 */ /* 0x000fe400000e0e00 */
[----:B------:R-:W-:Y:S01]  /*6710*/  FMUL R7, R7, UR4 ;  /* 0x0000000407077c20 */ /* 0x000fe20008400000 */
[----:B------:R-:W-:Y:S01]  /*6720*/  ULDC UR4, c[0x0][0x154] ;  /* 0x0000550000047ab9 */ /* 0x000fe20000000800 */
[-C--:B------:R-:W-:Y:S02]  /*6730*/  IMAD R0, R5, R14.reuse, RZ ;  /* 0x0000000e05007224 */ /* 0x080fe400078e02ff */
[C---:B------:R-:W-:Y:S01]  /*6740*/  IMAD.WIDE.U32 R4, R3.reuse, R14, R16 ;  /* 0x0000000e03047225 */ /* 0x040fe200078e0010 */
[----:B------:R-:W2:Y:S01]  /*6750*/  LDC R11, c[0x0][0x608] ;  /* 0x00018200ff0b7b82 */ /* 0x000ea20000000800 */
[----:B------:R-:W3:Y:S02]  /*6760*/  F2I.U32.TRUNC.NTZ R7, R7 ;  /* 0x0000000700077305 */ /* 0x000ee4000020f000 */
[----:B------:R-:W-:-:S04]  /*6770*/  IMAD R3, R3, R15, R0 ;  /* 0x0000000f03037224 */ /* 0x000fc800078e0200 */
[----:B------:R-:W-:Y:S01]  /*6780*/  IMAD.IADD R3, R5, 0x1, R3 ;  /* 0x0000000105037824 */ /* 0x000fe200078e0203 */
[----:B------:R-:W4:Y:S01]  /*6790*/  LDC R8, c[0x0][0x658] ;  /* 0x00019600ff087b82 */ /* 0x000f220000000800 */
[----:B------:R-:W-:Y:S02]  /*67a0*/  I2FP.F32.U32 R5, R20 ;  /* 0x0000001400057245 */ /* 0x000fe40000201000 */
[----:B0-----:R-:W-:-:S04]  /*67b0*/  ISETP.NE.U32.AND P0, PT, R26, RZ, PT ;  /* 0x000000ff1a00720c */ /* 0x001fc80003f05070 */
[----:B------:R-:W-:Y:S01]  /*67c0*/  ISETP.NE.AND.EX P0, PT, R27, RZ, PT, P0 ;  /* 0x000000ff1b00720c */ /* 0x000fe20003f05300 */
[----:B------:R-:W0:Y:S01]  /*67d0*/  LDC R9, c[0x0][0x144] ;  /* 0x00005100ff097b82 */ /* 0x000e220000000800 */
[-C--:B-1----:R-:W-:Y:S01]  /*67e0*/  SHF.R.U64 R13, R4, R6.reuse, R3 ;  /* 0x00000006040d7219 */ /* 0x082fe20000001203 */
[----:B---3--:R-:W-:Y:S01]  /*67f0*/  IMAD.MOV R7, RZ, RZ, -R7 ;  /* 0x000000ffff077224 */ /* 0x008fe200078e0a07 */
[----:B------:R-:W-:Y:S01]  /*6800*/  SHF.R.U32.HI R0, RZ, R6, R3 ;  /* 0x00000006ff007219 */ /* 0x000fe20000011603 */
[----:B------:R-:W-:-:S04]  /*6810*/  FMUL R6, R5, UR4 ;  /* 0x0000000405067c20 */ /* 0x000fc80008400000 */
[----:B------:R-:W1:Y:S01]  /*6820*/  LDC R21, c[0x0][0x148] ;  /* 0x00005200ff157b82 */ /* 0x000e620000000800 */
[----:B------:R3:W0:Y:S01]  /*6830*/  F2I.U32.TRUNC.NTZ R14, R6 ;  /* 0x00000006000e7305 */ /* 0x000622000020f000 */
[-CC-:B--2---:R-:W-:Y:S02]  /*6840*/  SHF.R.U64 R10, R13, R11.reuse, R0.reuse ;  /* 0x0000000b0d0a7219 */ /* 0x184fe40000001200 */
[----:B------:R-:W-:-:S04]  /*6850*/  SHF.R.U32.HI R3, RZ, R11, R0 ;  /* 0x0000000bff037219 */ /* 0x000fc80000011600 */
[----:B-----5:R-:W2:Y:S01]  /*6860*/  LDC R24, c[0x0][0x648] ;  /* 0x00019200ff187b82 */ /* 0x020ea20000000800 */
[-CC-:B----4-:R-:W-:Y:S02]  /*6870*/  SHF.R.U64 R15, R10, R8.reuse, R3.reuse ;  /* 0x000000080a0f7219 */ /* 0x190fe40000001203 */
[----:B------:R-:W-:-:S03]  /*6880*/  SHF.R.U32.HI R5, RZ, R8, R3 ;  /* 0x00000008ff057219 */ /* 0x000fc60000011603 */
[----:B------:R-:W-:Y:S02]  /*6890*/  IMAD.MOV.U32 R4, RZ, RZ, R15 ;  /* 0x000000ffff047224 */ /* 0x000fe400078e000f */
[----:B------:R-:W4:Y:S01]  /*68a0*/  LDC R28, c[0x0][0x638] ;  /* 0x00018e00ff1c7b82 */ /* 0x000f220000000800 */
[----:B0-----:R-:W-:-:S07]  /*68b0*/  IMAD R25, R9, R7, R12 ;  /* 0x0000000709197224 */ /* 0x001fce00078e020c */
[----:B------:R-:W0:Y:S08]  /*68c0*/  LDC R29, c[0x0][0x610] ;  /* 0x00018400ff1d7b82 */ /* 0x000e300000000800 */
[----:B------:R-:W0:Y:S01]  /*68d0*/  LDC R30, c[0x0][0x600] ;  /* 0x00018000ff1e7b82 */ /* 0x000e220000000800 */
[----:B-1-3--:R-:W-:Y:S05]  /*68e0*/  @!P0 BRA `(.L_x_161) ;  /* 0x0000000000288947 */ /* 0x00afea0003800000 */
[----:B------:R-:W1:Y:S02]  /*68f0*/  LDC R0, c[0x0][0x64c] ;  /* 0x00019300ff007b82 */ /* 0x000e640000000800 */
[----:B-1----:R-:W-:-:S05]  /*6900*/  IADD3 R3, P0, R15, R0, RZ ;  /* 0x000000000f037210 */ /* 0x002fca0007f1e0ff */
        /* <DEDUP_REMOVED lines=8> */
.L_x_161:
[----:B------:R-:W-:Y:S01]  /*6990*/  ISETP.NE.AND P0, PT, R2, 0x1, PT ;  /* 0x000000010200780c */ /* 0x000fe20003f05270 */
[----:B------:R-:W-:Y:S01]  /*69a0*/  IMAD.MOV R14, RZ, RZ, -R14 ;  /* 0x000000ffff0e7224 */ /* 0x000fe200078e0a0e */
[----:B--2---:R-:W-:Y:S02]  /*69b0*/  SHF.R.U64 R0, R4, R24, R5 ;  /* 0x0000001804007219 */ /* 0x004fe40000001205 */
[----:B------:R-:W-:Y:S02]  /*69c0*/  LOP3.LUT R3, R10, R97, RZ, 0xc0, !PT ;  /* 0x000000610a037212 */ /* 0x000fe400078ec0ff */
[----:B------:R-:W-:Y:S01]  /*69d0*/  LOP3.LUT R6, R13, R96, RZ, 0xc0, !PT ;  /* 0x000000600d067212 */ /* 0x000fe200078ec0ff */
[----:B------:R-:W-:Y:S02]  /*69e0*/  IMAD.MOV R4, RZ, RZ, -R0 ;  /* 0x000000ffff047224 */ /* 0x000fe400078e0a00 */
[----:B------:R-:W-:Y:S02]  /*69f0*/  IMAD R0, R92, R0, R3 ;  /* 0x000000005c007224 */ /* 0x000fe400078e0203 */
[----:B----4-:R-:W-:-:S02]  /*6a00*/  IMAD R3, R4, R28, R15 ;  /* 0x0000001c04037224 */ /* 0x010fc400078e020f */
[----:B------:R-:W-:Y:S02]  /*6a10*/  @P0 IMAD R25, R21, R14, R20 ;  /* 0x0000000e15190224 */ /* 0x000fe400078e0214 */
[----:B0-----:R-:W-:Y:S02]  /*6a20*/  IMAD R5, R3, R30, R6 ;  /* 0x0000001e03057224 */ /* 0x001fe400078e0206 */
[----:B------:R-:W-:Y:S02]  /*6a30*/  IMAD R0, R0, R29, R25 ;  /* 0x0000001d00007224 */ /* 0x000fe400078e0219 */
[----:B------:R-:W-:-:S03]  /*6a40*/  IMAD.MOV.U32 R4, RZ, RZ, 0x1 ;  /* 0x00000001ff047424 */ /* 0x000fc600078e00ff */
[----:B------:R-:W-:Y:S02]  /*6a50*/  SEL R100, R5, R0, !P0 ;  /* 0x0000000005647207 */ /* 0x000fe40004000000 */
[----:B------:R-:W-:Y:S02]  /*6a60*/  PRMT R3, R4, 0x7610, R3 ;  /* 0x0000761004037816 */ /* 0x000fe40000000003 */
[----:B------:R-:W-:-:S07]  /*6a70*/  SEL R0, R0, R5, !P0 ;  /* 0x0000000500007207 */ /* 0x000fce0004000000 */
.L_x_159:
[----:B------:R-:W-:Y:S01]  /*6a80*/  LOP3.LUT P0, RZ, R3, 0xff, RZ, 0xc0, !PT ;  /* 0x000000ff03ff7812 */ /* 0x000fe2000780c0ff */
[----:B------:R-:W-:Y:S01]  /*6a90*/  UIMAD.WIDE.U32 UR4, UR42, -0x55555555, URZ ;  /* 0xaaaaaaab2a0478a5 */ /* 0x000fe2000f8e003f */
[----:B------:R-:W-:-:S03]  /*6aa0*/  IMAD.MOV.U32 R101, RZ, RZ, R0 ;  /* 0x000000ffff657224 */ /* 0x000fc600078e0000 */
[----:B------:R-:W-:-:S04]  /*6ab0*/  USHF.R.U32.HI UR4, URZ, 0x1, UR5 ;  /* 0x000000013f047899 */ /* 0x000fc80008011605 */
[----:B------:R-:W-:-:S04]  /*6ac0*/  UIMAD UR42, UR4, -0x3, UR42 ;  /* 0xfffffffd042a78a4 */ /* 0x000fc8000f8e022a */
[----:B------:R-:W-:Y:S08]  /*6ad0*/  @P0 BRA `(.L_x_162) ;  /* 0xffffffa800440947 */ /* 0x000ff0000383ffff */
[----:B------:R-:W-:Y:S05]  /*6ae0*/  EXIT ;  /* 0x000000000000794d */ /* 0x000fea0003800000 */
.L_x_7:
        /* <DEDUP_REMOVED lines=26> */
.L_x_164:
[----:B------:R-:W0:Y:S01]  /*6c90*/  LDC.64 R28, c[0x0][0x640] ;  /* 0x00019000ff1c7b82 */ /* 0x000e220000000a00 */
[-CC-:B------:R-:W-:Y:S01]  /*6ca0*/  SHF.R.U64 R22, R14, R6.reuse, R15.reuse ;  /* 0x000000060e167219 */ /* 0x180fe2000000120f */
[----:B------:R-:W-:Y:S01]  /*6cb0*/  IMAD.MOV.U32 R30, RZ, RZ, 0x1 ;  /* 0x00000001ff1e7424 */ /* 0x000fe200078e00ff */
[----:B------:R-:W-:Y:S02]  /*6cc0*/  SHF.R.U32.HI R6, RZ, R6, R15 ;  /* 0x00000006ff067219 */ /* 0x000fe4000001160f */
[----:B------:R-:W-:-:S03]  /*6cd0*/  IADD3 R13, P0, RZ, -R22, RZ ;  /* 0x80000016ff0d7210 */ /* 0x000fc60007f1e0ff */
[----:B------:R-:W1:Y:S02]  /*6ce0*/  LDC R12, c[0x0][0x618] ;  /* 0x00018600ff0c7b82 */ /* 0x000e640000000800 */
[----:B------:R-:W-:-:S04]  /*6cf0*/  IMAD.X R11, RZ, RZ, ~R6, P0 ;  /* 0x000000ffff0b7224 */ /* 0x000fc800000e0e06 */
[-C--:B------:R-:W-:Y:S02]  /*6d00*/  IMAD R6, R11, R24.reuse, RZ ;  /* 0x000000180b067224 */ /* 0x080fe400078e02ff */
[----:B------:R-:W2:Y:S01]  /*6d10*/  LDC R14, c[0x0][0x608] ;  /* 0x00018200ff0e7b82 */ /* 0x000ea20000000800 */
[----:B------:R-:W-:-:S04]  /*6d20*/  IMAD.WIDE.U32 R10, R13, R24, R16 ;  /* 0x000000180d0a7225 */ /* 0x000fc800078e0010 */
[----:B------:R-:W-:-:S03]  /*6d30*/  IMAD R13, R13, R25, R6 ;  /* 0x000000190d0d7224 */ /* 0x000fc600078e0206 */
[----:B------:R-:W3:Y:S01]  /*6d40*/  LDC R27, c[0x0][0x658] ;  /* 0x00019600ff1b7b82 */ /* 0x000ee20000000800 */
[----:B------:R-:W-:Y:S01]  /*6d50*/  IMAD.IADD R11, R11, 0x1, R13 ;  /* 0x000000010b0b7824 */ /* 0x000fe200078e020d */
[----:B0-----:R-:W-:-:S04]  /*6d60*/  ISETP.NE.U32.AND P0, PT, R28, RZ, PT ;  /* 0x000000ff1c00720c */ /* 0x001fc80003f05070 */
[----:B------:R-:W-:Y:S02]  /*6d70*/  ISETP.NE.AND.EX P0, PT, R29, RZ, PT, P0 ;  /* 0x000000ff1d00720c */ /* 0x000fe40003f05300 */
[----:B------:R-:W0:Y:S01]  /*6d80*/  LDC R24, c[0x0][0x600] ;  /* 0x00018000ff187b82 */ /* 0x000e220000000800 */
[-CC-:B-1----:R-:W-:Y:S01]  /*6d90*/  SHF.R.U64 R8, R10, R12.reuse, R11.reuse ;  /* 0x0000000c0a087219 */ /* 0x182fe2000000120b */
[----:B------:R-:W-:Y:S01]  /*6da0*/  IMAD.MOV.U32 R10, RZ, RZ, -0x1 ;  /* 0xffffffffff0a7424 */ /* 0x000fe200078e00ff */
[----:B------:R-:W-:-:S05]  /*6db0*/  SHF.R.U32.HI R11, RZ, R12, R11 ;  /* 0x0000000cff0b7219 */ /* 0x000fca000001160b */
[----:B------:R-:W1:Y:S01]  /*6dc0*/  LDC R25, c[0x0][0x648] ;  /* 0x00019200ff197b82 */ /* 0x000e620000000800 */
[-CC-:B--2---:R-:W-:Y:S02]  /*6dd0*/  SHF.R.U64 R21, R8, R14.reuse, R11.reuse ;  /* 0x0000000e08157219 */ /* 0x184fe4000000120b */
[----:B------:R-:W-:-:S05]  /*6de0*/  SHF.R.U32.HI R6, RZ, R14, R11 ;  /* 0x0000000eff067219 */ /* 0x000fca000001160b */
[----:B------:R-:W2:Y:S01]  /*6df0*/  LDC R26, c[0x0][0x638] ;  /* 0x00018e00ff1a7b82 */ /* 0x000ea20000000800 */
[-C--:B---3--:R-:W-:Y:S02]  /*6e00*/  SHF.L.U32 R10, R10, R27.reuse, RZ ;  /* 0x0000001b0a0a7219 */ /* 0x088fe400000006ff */
[-CC-:B------:R-:W-:Y:S02]  /*6e10*/  SHF.R.U64 R23, R21, R27.reuse, R6.reuse ;  /* 0x0000001b15177219 */ /* 0x180fe40000001206 */
[----:B------:R-:W-:Y:S02]  /*6e20*/  LOP3.LUT R32, RZ, R10, RZ, 0x33, !PT ;  /* 0x0000000aff207212 */ /* 0x000fe400078e33ff */
[----:B------:R-:W-:Y:S01]  /*6e30*/  SHF.R.U32.HI R11, RZ, R27, R6 ;  /* 0x0000001bff0b7219 */ /* 0x000fe20000011606 */
[----:B------:R-:W3:Y:S01]  /*6e40*/  LDC R31, c[0x0][0x610] ;  /* 0x00018400ff1f7b82 */ /* 0x000ee20000000800 */
[----:B------:R-:W-:Y:S01]  /*6e50*/  IMAD.MOV.U32 R10, RZ, RZ, R23 ;  /* 0x000000ffff0a7224 */ /* 0x000fe200078e0017 */
[----:B------:R-:W-:Y:S06]  /*6e60*/  @!P0 BRA `(.L_x_165) ;  /* 0x0000000000288947 */ /* 0x000fec0003800000 */
        /* <DEDUP_REMOVED lines=10> */
.L_x_165:
[----:B------:R-:W-:Y:S02]  /*6f10*/  ISETP.NE.AND P0, PT, R2, 0x1, PT ;  /* 0x000000010200780c */ /* 0x000fe40003f05270 */
[----:B-1----:R-:W-:Y:S01]  /*6f20*/  SHF.R.U64 R6, R10, R25, R11 ;  /* 0x000000190a067219 */ /* 0x002fe2000000120b */
[----:B0-----:R-:W-:Y:S01]  /*6f30*/  VIADD R11, R24, 0xffffffff ;  /* 0xffffffff180b7836 */ /* 0x001fe20000000000 */
[----:B------:R-:W-:Y:S02]  /*6f40*/  SHF.L.U32 R30, R30, R27, RZ ;  /* 0x0000001b1e1e7219 */ /* 0x000fe400000006ff */
[----:B------:R-:W-:Y:S01]  /*6f50*/  LOP3.LUT R5, R21, R32, RZ, 0xc0, !PT ;  /* 0x0000002015057212 */ /* 0x000fe200078ec0ff */
[----:B------:R-:W-:-:S04]  /*6f60*/  IMAD.MOV R10, RZ, RZ, -R6 ;  /* 0x000000ffff0a7224 */ /* 0x000fc800078e0a06 */
[----:B------:R-:W-:Y:S01]  /*6f70*/  IMAD R6, R30, R6, R5 ;  /* 0x000000061e067224 */ /* 0x000fe200078e0205 */
[----:B------:R-:W-:Y:S01]  /*6f80*/  LOP3.LUT R5, R8, R11, RZ, 0xc0, !PT ;  /* 0x0000000b08057212 */ /* 0x000fe200078ec0ff */
[----:B------:R-:W-:Y:S02]  /*6f90*/  @P0 IMAD R7, R9, R20, R4 ;  /* 0x0000001409070224 */ /* 0x000fe400078e0204 */
[----:B--2---:R-:W-:Y:S02]  /*6fa0*/  IMAD R4, R10, R26, R23 ;  /* 0x0000001a0a047224 */ /* 0x004fe400078e0217 */
[----:B---3--:R-:W-:Y:S02]  /*6fb0*/  IMAD R7, R6, R31, R7 ;  /* 0x0000001f06077224 */ /* 0x008fe400078e0207 */
[----:B------:R-:W-:Y:S02]  /*6fc0*/  IMAD R4, R4, R24, R5 ;  /* 0x0000001804047224 */ /* 0x000fe400078e0205 */
[----:B------:R-:W-:-:S02]  /*6fd0*/  IMAD.MOV.U32 R8, RZ, RZ, 0x1 ;  /* 0x00000001ff087424 */ /* 0x000fc400078e00ff */
[----:B------:R-:W-:Y:S01]  /*6fe0*/  IMAD.MOV.U32 R6, RZ, RZ, R22 ;  /* 0x000000ffff067224 */ /* 0x000fe200078e0016 */
[----:B------:R-:W-:Y:S02]  /*6ff0*/  SEL R19, R4, R7, !P0 ;  /* 0x0000000704137207 */ /* 0x000fe40004000000 */
[----:B------:R-:W-:-:S07]  /*7000*/  SEL R21, R7, R4, !P0 ;  /* 0x0000000407157207 */ /* 0x000fce0004000000 */
.L_x_163:
[----:B------:R-:W-:-:S08]  /*7010*/  NOP ;  /* 0x0000000000007918 */ /* 0x000fd00000000000 */
[----:B------:R-:W0:-:S00]  /*7020*/  USETMAXREG.DEALLOC.CTAPOOL 0x28 ;  /* 0x00000028000079c8 */ /* 0x000e0000080e0500 */
[----:B0-----:R-:W-:-:S13]  /*7030*/  ISETP.NE.AND P0, PT, R3, RZ, PT ;  /* 0x000000ff0300720c */ /* 0x001fda0003f05270 */
[----:B------:R-:W-:Y:S05]  /*7040*/  @P0 EXIT ;  /* 0x000000000000094d */ /* 0x000fea0003800000 */
[----:B------:R-:W-:Y:S01]  /*7050*/  LOP3.LUT P0, RZ, R8, 0xff, RZ, 0xc0, !PT ;  /* 0x000000ff08ff7812 */ /* 0x000fe2000780c0ff */
[----:B------:R-:W-:Y:S02]  /*7060*/  IMAD.MOV.U32 R3, RZ, RZ, 0x1 ;  /* 0x00000001ff037424 */ /* 0x000fe400078e00ff */
[----:B------:R-:W-:-:S10]  /*7070*/  IMAD.MOV.U32 R8, RZ, RZ, RZ ;  /* 0x000000ffff087224 */ /* 0x000fd400078e00ff */
[----:B------:R-:W-:Y:S05]  /*7080*/  @!P0 BRA `(.L_x_166) ;  /* 0x0000000c00548947 */ /* 0x000fea0003800000 */
[----:B------:R-:W0:Y:S01]  /*7090*/  LDC R3, c[0x0][0x28c] ;  /* 0x0000a300ff037b82 */ /* 0x000e220000000800 */
[----:B------:R-:W-:Y:S01]  /*70a0*/  ULDC UR5, c[0x0][0x658] ;  /* 0x0001960000057ab9 */ /* 0x000fe20000000800 */
[----:B------:R-:W-:Y:S01]  /*70b0*/  UMOV UR6, 0xffffffff ;  /* 0xffffffff00067882 */ /* 0x000fe20000000000 */
[----:B------:R-:W-:Y:S01]  /*70c0*/  BSSY B0, `(.L_x_166) ;  /* 0x00000d1000007945 */ /* 0x000fe20003800000 */
[----:B------:R-:W-:Y:S01]  /*70d0*/  USHF.L.U32 UR6, UR6, UR5, URZ ;  /* 0x0000000506067299 */ /* 0x000fe2000800063f */
[----:B------:R-:W-:Y:S01]  /*70e0*/  IMAD.MOV.U32 R10, RZ, RZ, 0x1 ;  /* 0x00000001ff0a7424 */ /* 0x000fe200078e00ff */
[----:B------:R-:W-:Y:S01]  /*70f0*/  LOP3.LUT R9, R18, 0x2, RZ, 0xfc, !PT ;  /* 0x0000000212097812 */ /* 0x000fe200078efcff */
[----:B------:R-:W-:Y:S01]  /*7100*/  IMAD.MOV.U32 R8, RZ, RZ, RZ ;  /* 0x000000ffff087224 */ /* 0x000fe200078e00ff */
[----:B------:R-:W1:Y:S01]  /*7110*/  S2UR UR8, SR_CgaCtaId ;  /* 0x00000000000879c3 */ /* 0x000e620000008800 */
[----:B------:R-:W-:Y:S01]  /*7120*/  ULDC UR4, c[0x0][0x600] ;  /* 0x0001800000047ab9 */ /* 0x000fe20000000800 */
[----:B------:R-:W-:Y:S01]  /*7130*/  UMOV UR7, 0x1 ;  /* 0x0000000100077882 */ /* 0x000fe20000000000 */
[----:B------:R-:W-:-:S02]  /*7140*/  UIADD3 UR4, UR4, -0x1, URZ ;  /* 0xffffffff04047890 */ /* 0x000fc4000fffe03f */
[----:B------:R-:W-:Y:S02]  /*7150*/  USHF.L.U32 UR5, UR7, UR5, URZ ;  /* 0x0000000507057299 */ /* 0x000fe4000800063f */
[----:B------:R-:W-:Y:S01]  /*7160*/  ULOP3.LUT UR6, URZ, UR6, URZ, 0x33, !UPT ;  /* 0x000000063f067292 */ /* 0x000fe2000f8e333f */
[----:B------:R-:W-:Y:S01]  /*7170*/  ULDC.64 UR30, c[0x0][0x198] ;  /* 0x00006600001e7ab9 */ /* 0x000fe20000000a00 */
[----:B0-----:R-:W-:-:S05]  /*7180*/  VIADD R3, R3, 0x7f ;  /* 0x0000007f03037836 */ /* 0x001fca0000000000 */
[----:B------:R-:W-:Y:S01]  /*7190*/  SHF.R.S32.HI R4, RZ, 0x1f, R3 ;  /* 0x0000001fff047819 */ /* 0x000fe20000011403 */
[----:B-1----:R-:W-:-:S03]  /*71a0*/  IMAD.U32 R12, RZ, RZ, UR8 ;  /* 0x00000008ff0c7e24 */ /* 0x002fc6000f8e00ff */
[----:B------:R-:W-:Y:S01]  /*71b0*/  LEA.HI R4, R4, R3, RZ, 0x7 ;  /* 0x0000000304047211 */ /* 0x000fe200078f38ff */
[----:B------:R-:W-:-:S03]  /*71c0*/  IMAD.MOV.U32 R3, RZ, RZ, 0x1 ;  /* 0x00000001ff037424 */ /* 0x000fc600078e00ff */
[----:B------:R-:W-:-:S05]  /*71d0*/  SHF.R.S32.HI R11, RZ, 0x7, R4 ;  /* 0x00000007ff0b7819 */ /* 0x000fca0000011404 */
[----:B------:R-:W-:-:S07]  /*71e0*/  VIADD R13, R11, 0x1 ;  /* 0x000000010b0d7836 */ /* 0x000fce0000000000 */
.L_x_177:
[----:B------:R-:W-:-:S03]  /*71f0*/  UMOV UR7, 0xffffffff ;  /* 0xffffffff00077882 */ /* 0x000fc60000000000 */
[----:B------:R-:W-:Y:S05]  /*7200*/  BRA.DIV UR7, `(.L_x_167) ;  /* 0x0000000e07b87947 */ /* 0x000fea000b800000 */
[----:B------:R-:W-:-:S13]  /*7210*/  ELECT P6, URZ, PT ;  /* 0x00000000003f782f */ /* 0x000fda00038c0000 */
.L_x_187:
[----:B------:R-:W0:Y:S01]  /*7220*/  LDC R4, c[0x0][0x28c] ;  /* 0x0000a300ff047b82 */ /* 0x000e220000000800 */
[----:B------:R-:W-:Y:S01]  /*7230*/  BSSY B1, `(.L_x_168) ;  /* 0x0000047000017945 */ /* 0x000fe20003800000 */
[----:B0-----:R-:W-:-:S13]  /*7240*/  ISETP.LT.OR P6, PT, R4, 0x1, !P6 ;  /* 0x000000010400780c */ /* 0x001fda00077c1670 */
[----:B------:R-:W-:Y:S05]  /*7250*/  @P6 BRA `(.L_x_169) ;  /* 0x0000000400106947 */ /* 0x000fea0003800000 */
[----:B------:R-:W-:Y:S02]  /*7260*/  IMAD R21, R21, 0x2, R12 ;  /* 0x0000000215157824 */ /* 0x000fe400078e020c */
[----:B------:R-:W-:Y:S02]  /*7270*/  IMAD.SHL.U32 R19, R19, 0x80, RZ ;  /* 0x0000008013137824 */ /* 0x000fe400078e00ff */
[----:B------:R-:W-:Y:S02]  /*7280*/  IMAD.MOV.U32 R22, RZ, RZ, RZ ;  /* 0x000000ffff167224 */ /* 0x000fe400078e00ff */
[----:B------:R-:W-:Y:S02]  /*7290*/  IMAD.MOV.U32 R4, RZ, RZ, R13 ;  /* 0x000000ffff047224 */ /* 0x000fe400078e000d */
[----:B------:R-:W-:Y:S02]  /*72a0*/  IMAD.MOV.U32 R5, RZ, RZ, R3 ;  /* 0x000000ffff057224 */ /* 0x000fe400078e0003 */
[----:B------:R-:W-:-:S02]  /*72b0*/  IMAD.MOV.U32 R7, RZ, RZ, R8 ;  /* 0x000000ffff077224 */ /* 0x000fc400078e0008 */
[----:B------:R-:W-:-:S07]  /*72c0*/  IMAD.SHL.U32 R21, R21, 0x40, RZ ;  /* 0x0000004015157824 */ /* 0x000fce00078e00ff */
.L_x_172:
[----:B------:R-:W0:Y:S01]  /*72d0*/  S2UR UR7, SR_CgaCtaId ;  /* 0x00000000000779c3 */ /* 0x000e220000008800 */
[----:B------:R-:W-:Y:S02]  /*72e0*/  MOV R15, 0x400 ;  /* 0x00000400000f7802 */ /* 0x000fe40000000f00 */
[----:B------:R-:W-:Y:S02]  /*72f0*/  SHF.L.U32 R14, R5, 0x1f, RZ ;  /* 0x0000001f050e7819 */ /* 0x000fe400000006ff */
[----:B------:R-:W-:Y:S01]  /*7300*/  ISETP.NE.AND P1, PT, R0, RZ, PT ;  /* 0x000000ff0000720c */ /* 0x000fe20003f25270 */
[----:B0-----:R-:W-:-:S05]  /*7310*/  IMAD.U32 R12, RZ, RZ, UR7 ;  /* 0x00000007ff0c7e24 */ /* 0x001fca000f8e00ff */
[----:B------:R-:W-:-:S07]  /*7320*/  LEA R20, R12, R15, 0x18 ;  /* 0x0000000f0c147211 */ /* 0x000fce00078ec0ff */
[----:B------:R-:W0:Y:S01]  /*7330*/  @!P1 LDC R15, c[0x0][0x500] ;  /* 0x00014000ff0f9b82 */ /* 0x000e220000000800 */
[----:B------:R-:W-:-:S04]  /*7340*/  IMAD R23, R7, 0x8, R20 ;  /* 0x0000000807177824 */ /* 0x000fc800078e0214 */
[----:B------:R-:W1:Y:S02]  /*7350*/  SYNCS.PHASECHK.TRANS64.TRYWAIT P0, [R23+URZ+0x18], R14 ;  /* 0x0000180e170075a7 */ /* 0x000e64000800017f */
[----:B-1----:R-:W-:Y:S05]  /*7360*/  @!P0 BRA `(.L_x_170) ;  /* 0x0000000c00808947 */ /* 0x002fea0003800000 */
.L_x_188:
[----:B-1----:R-:W-:Y:S01]  /*7370*/  PRMT R14, R9, 0x9910, RZ ;  /* 0x00009910090e7816 */ /* 0x002fe200000000ff */
[----:B0-----:R0:W-:Y:S03]  /*7380*/  @!P1 SYNCS.ARRIVE.TRANS64 RZ, [R23+URZ], R15 ;  /* 0x0000000f17ff99a7 */ /* 0x0011e6000800003f */
[----:B------:R-:W-:-:S13]  /*7390*/  ISETP.NE.AND P0, PT, R14, 0x2, PT ;  /* 0x000000020e00780c */ /* 0x000fda0003f05270 */
[----:B0-----:R-:W-:Y:S05]  /*73a0*/  @P0 BRA `(.L_x_171) ;  /* 0x0000000000040947 */ /* 0x001fea0003800000 */
[----:B------:R-:W-:Y:S01]  /*73b0*/  BPT.TRAP 0x1 ;  /* 0x000000040000795c */ /* 0x000fe20000300000 */
.L_x_171:
[----:B------:R-:W-:Y:S01]  /*73c0*/  IMAD R14, R7, 0x4, R12 ;  /* 0x00000004070e7824 */ /* 0x000fe200078e020c */
[----:B------:R-:W-:Y:S01]  /*73d0*/  R2UR UR34, R22 ;  /* 0x00000000162272ca */ /* 0x000fe200000e0000 */
[----:B------:R-:W-:Y:S01]  /*73e0*/  VIADD R4, R4, 0xffffffff ;  /* 0xffffffff04047836 */ /* 0x000fe20000000000 */
[----:B------:R-:W-:Y:S01]  /*73f0*/  R2UR UR33, R23 ;  /* 0x00000000172172ca */ /* 0x000fe200000e0000 */
[----:B------:R-:W-:Y:S01]  /*7400*/  IMAD.SHL.U32 R14, R14, 0x1000, RZ ;  /* 0x000010000e0e7824 */ /* 0x000fe200078e00ff */
[----:B------:R-:W-:Y:S01]  /*7410*/  R2UR UR36, R6 ;  /* 0x00000000062472ca */ /* 0x000fe200000e0000 */
[----:B------:R-:W-:Y:S01]  /*7420*/  UIADD3 UR14, UP0, UR30, 0xf0, URZ ;  /* 0x000000f01e0e7890 */ /* 0x000fe2000ff1e03f */
[----:B------:R-:W-:Y:S01]  /*7430*/  R2UR UR35, R21 ;  /* 0x00000000152372ca */ /* 0x000fe200000e0000 */
[--C-:B------:R-:W-:Y:S01]  /*7440*/  IMAD R14, R14, 0x2, R20.reuse ;  /* 0x000000020e0e7824 */ /* 0x100fe200078e0214 */
[----:B------:R-:W-:Y:S01]  /*7450*/  R2UR UR19, R19 ;  /* 0x00000000131372ca */ /* 0x000fe200000e0000 */
[C---:B------:R-:W-:Y:S01]  /*7460*/  IMAD R20, R7.reuse, 0x8000, R20 ;  /* 0x0000800007147824 */ /* 0x040fe200078e0214 */
[----:B------:R-:W-:Y:S01]  /*7470*/  UIADD3 UR42, UP1, UR30, 0x1f0, URZ ;  /* 0x000001f01e2a7890 */ /* 0x000fe2000ff3e03f */
[----:B------:R-:W-:Y:S01]  /*7480*/  ISETP.GT.AND P1, PT, R4, 0x1, PT ;  /* 0x000000010400780c */ /* 0x000fe20003f24270 */
[----:B------:R-:W-:Y:S01]  /*7490*/  UIADD3.X UR15, URZ, UR31, URZ, UP0, !UPT ;  /* 0x0000001f3f0f7290 */ /* 0x000fe200087fe43f */
[----:B------:R-:W-:Y:S01]  /*74a0*/  R2UR UR24, R14 ;  /* 0x000000000e1872ca */ /* 0x000fe200000e0000 */
[----:B------:R-:W-:Y:S01]  /*74b0*/  UIADD3 UR26, UR34, 0x40, URZ ;  /* 0x00000040221a7890 */ /* 0x000fe2000fffe03f */
[----:B------:R-:W-:Y:S01]  /*74c0*/  R2UR UR8, R20 ;  /* 0x00000000140872ca */ /* 0x000fe200000e0000 */
[----:B------:R-:W-:Y:S01]  /*74d0*/  UIADD3.X UR43, URZ, UR31, URZ, UP1, !UPT ;  /* 0x0000001f3f2b7290 */ /* 0x000fe20008ffe43f */
[----:B------:R-:W-:Y:S01]  /*74e0*/  VIADD R7, R7, 0x1 ;  /* 0x0000000107077836 */ /* 0x000fe20000000000 */
[----:B------:R-:W-:Y:S01]  /*74f0*/  UMOV UR7, 0x30000 ;  /* 0x0003000000077882 */ /* 0x000fe20000000000 */
[----:B------:R-:W-:Y:S01]  /*7500*/  UMOV UR22, 0x0 ;  /* 0x0000000000167882 */ /* 0x000fe20000000000 */
[----:B------:R-:W-:Y:S01]  /*7510*/  UMOV UR23, 0x10000000 ;  /* 0x1000000000177882 */ /* 0x000fe20000000000 */
[----:B------:R-:W-:Y:S01]  /*7520*/  UMOV UR25, UR33 ;  /* 0x0000002100197c82 */ /* 0x000fe20008000000 */
[----:B------:R-:W-:Y:S01]  /*7530*/  ISETP.NE.AND P0, PT, R7, 0x3, PT ;  /* 0x000000030700780c */ /* 0x000fe20003f05270 */
[----:B------:R-:W-:Y:S01]  /*7540*/  UMOV UR28, UR36 ;  /* 0x00000024001c7c82 */ /* 0x000fe20008000000 */
[----:B------:R-:W-:Y:S01]  /*7550*/  UMOV UR27, UR35 ;  /* 0x00000023001b7c82 */ /* 0x000fe20008000000 */
[----:B------:R-:W-:Y:S01]  /*7560*/  UMOV UR17, UR33 ;  /* 0x0000002100117c82 */ /* 0x000fe20008000000 */
[----:B------:R-:W-:Y:S01]  /*7570*/  UIADD3 UR32, UR24, 0x100, URZ ;  /* 0x0000010018207890 */ /* 0x000fe2000fffe03f */
[----:B------:R-:W-:Y:S01]  /*7580*/  SEL R14, RZ, 0x1, P0 ;  /* 0x00000001ff0e7807 */ /* 0x000fe20000000000 */
[----:B------:R-:W-:Y:S01]  /*7590*/  UIADD3 UR24, UR24, 0x4100, URZ ;  /* 0x0000410018187890 */ /* 0x000fe2000fffe03f */
[----:B------:R-:W-:Y:S01]  /*75a0*/  VIADD R22, R22, 0x80 ;  /* 0x0000008016167836 */ /* 0x000fe20000000000 */
[----:B------:R-:W-:Y:S01]  /*75b0*/  UIADD3 UR16, UR8, 0x18100, URZ ;  /* 0x0001810008107890 */ /* 0x000fe2000fffe03f */
[----:B------:R-:W-:Y:S01]  /*75c0*/  LOP3.LUT R5, R5, R14, RZ, 0x3c, !PT ;  /* 0x0000000e05057212 */ /* 0x000fe200078e3cff */
[----:B------:R-:W-:Y:S01]  /*75d0*/  UIADD3 UR8, UR8, 0x1c100, URZ ;  /* 0x0001c10008087890 */ /* 0x000fe2000fffe03f */
[----:B------:R-:W-:Y:S01]  /*75e0*/  SEL R7, R7, RZ, P0 ;  /* 0x000000ff07077207 */ /* 0x000fe20000000000 */
[----:B------:R-:W-:Y:S01]  /*75f0*/  UMOV UR18, UR34 ;  /* 0x0000002200127c82 */ /* 0x000fe20008000000 */
[----:B------:R-:W-:Y:S01]  /*7600*/  UMOV UR20, UR36 ;  /* 0x0000002400147c82 */ /* 0x000fe20008000000 */
[----:B------:R0:W-:Y:S01]  /*7610*/  UTMALDG.3D.MULTICAST [UR32], [UR14], UR7, desc[UR22] ;  /* 0x000016200e0073b4 */ /* 0x0001e20008011807 */
[----:B------:R-:W-:Y:S01]  /*7620*/  UMOV UR9, UR33 ;  /* 0x0000002100097c82 */ /* 0x000fe20008000000 */
[----:B------:R-:W-:Y:S01]  /*7630*/  UMOV UR11, UR19 ;  /* 0x00000013000b7c82 */ /* 0x000fe20008000000 */
[----:B------:R-:W-:Y:S01]  /*7640*/  UMOV UR12, UR36 ;  /* 0x00000024000c7c82 */ /* 0x000fe20008000000 */
[----:B------:R-:W-:Y:S01]  /*7650*/  UMOV UR10, UR26 ;  /* 0x0000001a000a7c82 */ /* 0x000fe20008000000 */
[----:B------:R0:W-:Y:S01]  /*7660*/  UTMALDG.3D.MULTICAST [UR24], [UR14], UR7, desc[UR22] ;  /* 0x000016180e0073b4 */ /* 0x0001e20008011807 */
[----:B------:R0:W-:Y:S01]  /*7670*/  UTMALDG.3D [UR16], [UR42], desc[UR22] ;  /* 0x000016102a0075b4 */ /* 0x0001e20008011000 */
[----:B------:R0:W-:Y:S02]  /*7680*/  UTMALDG.3D [UR8], [UR42], desc[UR22] ;  /* 0x000016082a0075b4 */ /* 0x0001e40008011000 */
[----:B0-----:R-:W-:Y:S05]  /*7690*/  @P1 BRA `(.L_x_172) ;  /* 0xfffffffc000c1947 */ /* 0x001fea000383ffff */
.L_x_169:
[----:B------:R-:W-:Y:S05]  /*76a0*/  BSYNC B1 ;  /* 0x0000000000017941 */ /* 0x000fea0003800000 */
.L_x_168:
[----:B------:R-:W-:Y:S01]  /*76b0*/  LOP3.LUT P1, RZ, R10, 0xff, RZ, 0xc0, !PT ;  /* 0x000000ff0aff7812 */ /* 0x000fe2000782c0ff */
[C---:B------:R-:W-:Y:S01]  /*76c0*/  IMAD.IADD R7, R11.reuse, 0x1, R8 ;  /* 0x000000010b077824 */ /* 0x040fe200078e0208 */
[----:B------:R-:W-:Y:S01]  /*76d0*/  ULDC.64 UR8, c[0x0][0x650] ;  /* 0x0001940000087ab9 */ /* 0x000fe20000000a00 */
[----:B------:R-:W-:Y:S01]  /*76e0*/  ISETP.GE.U32.AND P2, PT, R11, 0x3, PT ;  /* 0x000000030b00780c */ /* 0x000fe20003f46070 */
[----:B------:R-:W-:Y:S01]  /*76f0*/  BSSY B1, `(.L_x_173) ;  /* 0x000006b000017945 */ /* 0x000fe20003800000 */
[----:B------:R-:W-:Y:S01]  /*7700*/  IMAD.MOV.U32 R21, RZ, RZ, -0x1 ;  /* 0xffffffffff157424 */ /* 0x000fe200078e00ff */
[----:B------:R-:W-:Y:S01]  /*7710*/  ISETP.GT.U32.AND P0, PT, R7, 0x2, PT ;  /* 0x000000020700780c */ /* 0x000fe20003f04070 */
[----:B------:R-:W-:Y:S01]  /*7720*/  IMAD.MOV.U32 R19, RZ, RZ, -0x1 ;  /* 0xffffffffff137424 */ /* 0x000fe200078e00ff */
[----:B------:R-:W-:Y:S02]  /*7730*/  PRMT R10, RZ, 0x7610, R10 ;  /* 0x00007610ff0a7816 */ /* 0x000fe4000000000a */
[----:B------:R-:W-:-:S03]  /*7740*/  ISETP.LT.U32.AND P0, PT, R11, 0x3, P0 ;  /* 0x000000030b00780c */ /* 0x000fc60000701070 */
[----:B------:R-:W0:Y:S01]  /*7750*/  @P1 S2R R12, SR_CgaCtaId ;  /* 0x00000000000c1919 */ /* 0x000e220000008800 */
[----:B------:R-:W-:-:S04]  /*7760*/  @P1 MOV R5, 0x400 ;  /* 0x0000040000051802 */ /* 0x000fc80000000f00 */
[----:B0-----:R-:W-:Y:S01]  /*7770*/  @P1 LEA R6, R12, R5, 0x18 ;  /* 0x000000050c061211 */ /* 0x001fe200078ec0ff */
[----:B------:R-:W-:Y:S01]  /*7780*/  IMAD.WIDE.U32 R4, R7, -0x55555555, RZ ;  /* 0xaaaaaaab07047825 */ /* 0x000fe200078e00ff */
[----:B------:R-:W-:Y:S02]  /*7790*/  SEL R4, RZ, 0x1, !P0 ;  /* 0x00000001ff047807 */ /* 0x000fe40004000000 */
[----:B------:R0:W-:Y:S01]  /*77a0*/  @P1 SYNCS.ARRIVE.TRANS64.A1T0 RZ, [R6+URZ+0x48], RZ ;  /* 0x000048ff06ff19a7 */ /* 0x0001e2000810003f */
[----:B------:R-:W-:Y:S02]  /*77b0*/  IADD3 R16, P1, R16, UR38, RZ ;  /* 0x0000002610107c10 */ /* 0x000fe4000ff3e0ff */
[----:B------:R-:W-:Y:S02]  /*77c0*/  LOP3.LUT R3, R3, R4, RZ, 0x3c, !PT ;  /* 0x0000000403037212 */ /* 0x000fe400078e3cff */
[----:B------:R-:W-:Y:S02]  /*77d0*/  IADD3.X R17, R17, UR41, RZ, P1, !PT ;  /* 0x0000002911117c10 */ /* 0x000fe40008ffe4ff */
[----:B------:R-:W-:-:S02]  /*77e0*/  ISETP.GE.U32.AND P0, PT, R16, UR8, PT ;  /* 0x0000000810007c0c */ /* 0x000fc4000bf06070 */
[----:B0-----:R-:W-:Y:S02]  /*77f0*/  SHF.R.U32.HI R6, RZ, 0x1, R5 ;  /* 0x00000001ff067819 */ /* 0x001fe40000011605 */
[----:B------:R-:W-:Y:S02]  /*7800*/  ISETP.GE.U32.AND.EX P0, PT, R17, UR9, PT, P0 ;  /* 0x0000000911007c0c */ /* 0x000fe4000bf06100 */
[----:B------:R-:W-:Y:S01]  /*7810*/  @P2 LOP3.LUT R3, R3, 0x1, R6, 0x78, !PT ;  /* 0x0000000103032812 */ /* 0x000fe200078e7806 */
[----:B------:R-:W-:Y:S01]  /*7820*/  IMAD R8, R6, -0x3, R7 ;  /* 0xfffffffd06087824 */ /* 0x000fe200078e0207 */
[----:B------:R-:W-:Y:S01]  /*7830*/  PRMT R4, RZ, 0x7610, R4 ;  /* 0x00007610ff047816 */ /* 0x000fe20000000004 */
[----:B------:R-:W-:-:S08]  /*7840*/  IMAD.MOV.U32 R6, RZ, RZ, -0x1 ;  /* 0xffffffffff067424 */ /* 0x000fd000078e00ff */
[----:B------:R-:W-:Y:S05]  /*7850*/  @P0 BRA `(.L_x_174) ;  /* 0x0000000400500947 */ /* 0x000fea0003800000 */
[----:B------:R-:W0:Y:S01]  /*7860*/  S2R R19, SR_CTAID.X ;  /* 0x0000000000137919 */ /* 0x000e220000002500 */
[----:B------:R-:W-:Y:S01]  /*7870*/  ULDC.64 UR8, c[0x0][0x628] ;  /* 0x00018a0000087ab9 */ /* 0x000fe20000000a00 */
[----:B------:R-:W1:Y:S01]  /*7880*/  LDC R20, c[0x0][0x144] ;  /* 0x00005100ff147b82 */ /* 0x000e620000000800 */
[----:B------:R-:W-:Y:S01]  /*7890*/  ISETP.NE.U32.AND P0, PT, RZ, UR8, PT ;  /* 0x00000008ff007c0c */ /* 0x000fe2000bf05070 */
[----:B------:R-:W2:Y:S01]  /*78a0*/  S2R R14, SR_CTAID.Y ;  /* 0x00000000000e7919 */ /* 0x000ea20000002600 */
[----:B------:R-:W-:Y:S01]  /*78b0*/  ULDC UR10, c[0x0][0x630] ;  /* 0x00018c00000a7ab9 */ /* 0x000fe20000000800 */
[----:B------:R-:W-:Y:S01]  /*78c0*/  ULDC UR11, c[0x0][0x150] ;  /* 0x00005400000b7ab9 */ /* 0x000fe20000000800 */
[----:B------:R-:W-:Y:S01]  /*78d0*/  ISETP.NE.AND.EX P0, PT, RZ, UR9, PT, P0 ;  /* 0x00000009ff007c0c */ /* 0x000fe2000bf05300 */
[----:B------:R-:W-:Y:S02]  /*78e0*/  IMAD.MOV.U32 R4, RZ, RZ, R16 ;  /* 0x000000ffff047224 */ /* 0x000fe400078e0010 */
[----:B------:R-:W-:Y:S01]  /*78f0*/  IMAD.MOV.U32 R5, RZ, RZ, R17 ;  /* 0x000000ffff057224 */ /* 0x000fe200078e0011 */
[----:B0-----:R-:W-:-:S09]  /*7900*/  I2FP.F32.U32 R21, R19 ;  /* 0x0000001300157245 */ /* 0x001fd20000201000 */
[----:B------:R-:W-:Y:S05]  /*7910*/  @!P0 BRA `(.L_x_175) ;  /* 0x0000000000288947 */ /* 0x000fea0003800000 */
[----:B------:R-:W-:Y:S02]  /*7920*/  ULDC UR7, c[0x0][0x634] ;  /* 0x00018d0000077ab9 */ /* 0x000fe40000000800 */
[----:B------:R-:W-:-:S05]  /*7930*/  IADD3 R5, P0, R16, UR7, RZ ;  /* 0x0000000710057c10 */ /* 0x000fca000ff1e0ff */
[----:B------:R-:W-:-:S04]  /*7940*/  IMAD.X R15, RZ, RZ, R17, P0 ;  /* 0x000000ffff0f7224 */ /* 0x000fc800000e0611 */
[----:B------:R-:W-:-:S04]  /*7950*/  IMAD.WIDE.U32 R6, R15, UR8, RZ ;  /* 0x000000080f067c25 */ /* 0x000fc8000f8e00ff */
[----:B------:R-:W-:-:S04]  /*7960*/  IMAD.WIDE.U32 R6, P0, R5, UR9, R6 ;  /* 0x0000000905067c25 */ /* 0x000fc8000f800006 */
[----:B------:R-:W-:-:S04]  /*7970*/  IMAD.WIDE.U32 R4, R5, UR8, RZ ;  /* 0x0000000805047c25 */ /* 0x000fc8000f8e00ff */
[----:B------:R-:W-:Y:S01]  /*7980*/  IMAD.MOV.U32 R4, RZ, RZ, R7 ;  /* 0x000000ffff047224 */ /* 0x000fe200078e0007 */
[----:B------:R-:W-:Y:S01]  /*7990*/  IADD3 RZ, P1, R5, R6, RZ ;  /* 0x0000000605ff7210 */ /* 0x000fe20007f3e0ff */
[----:B------:R-:W-:-:S04]  /*79a0*/  IMAD.X R5, RZ, RZ, RZ, P0 ;  /* 0x000000ffff057224 */ /* 0x000fc800000e06ff */
[----:B------:R-:W-:-:S08]  /*79b0*/  IMAD.WIDE.U32.X R4, R15, UR9, R4, P1 ;  /* 0x000000090f047c25 */ /* 0x000fd000088e0404 */
.L_x_175:
[----:B------:R-:W-:Y:S01]  /*79c0*/  FMUL R21, R21, UR11 ;  /* 0x0000000b15157c20 */ /* 0x000fe20008400000 */
[--C-:B------:R-:W-:Y:S01]  /*79d0*/  SHF.R.U64 R15, R4, UR10, R5.reuse ;  /* 0x0000000a040f7c19 */ /* 0x100fe20008001205 */
[----:B------:R-:W-:Y:S01]  /*79e0*/  ULDC.64 UR8, c[0x0][0x620] ;  /* 0x0001880000087ab9 */ /* 0x000fe20000000a00 */
[----:B------:R-:W-:Y:S01]  /*79f0*/  SHF.R.U32.HI R4, RZ, UR10, R5 ;  /* 0x0000000aff047c19 */ /* 0x000fe20008011605 */
[----:B------:R-:W-:Y:S01]  /*7a00*/  ULDC.64 UR10, c[0x0][0x640] ;  /* 0x00019000000a7ab9 */ /* 0x000fe20000000a00 */
[----:B------:R-:W-:Y:S01]  /*7a10*/  IADD3 R5, P0, RZ, -R15, RZ ;  /* 0x8000000fff057210 */ /* 0x000fe20007f1e0ff */
[----:B------:R-:W0:Y:S01]  /*7a20*/  F2I.U32.TRUNC.NTZ R21, R21 ;  /* 0x0000001500157305 */ /* 0x000e22000020f000 */
[----:B------:R-:W-:-:S03]  /*7a30*/  ULDC UR7, c[0x0][0x618] ;  /* 0x0001860000077ab9 */ /* 0x000fc60000000800 */
[----:B------:R-:W-:Y:S01]  /*7a40*/  IMAD.X R4, RZ, RZ, ~R4, P0 ;  /* 0x000000ffff047224 */ /* 0x000fe200000e0e04 */
[----:B------:R-:W-:-:S03]  /*7a50*/  ISETP.NE.U32.AND P0, PT, RZ, UR10, PT ;  /* 0x0000000aff007c0c */ /* 0x000fc6000bf05070 */
[----:B------:R-:W-:Y:S01]  /*7a60*/  IMAD R4, R4, UR8, RZ ;  /* 0x0000000804047c24 */ /* 0x000fe2000f8e02ff */
[----:B------:R-:W-:-:S03]  /*7a70*/  ISETP.NE.AND.EX P0, PT, RZ, UR11, PT, P0 ;  /* 0x0000000bff007c0c */ /* 0x000fc6000bf05300 */
[C---:B------:R-:W-:Y:S02]  /*7a80*/  IMAD R7, R5.reuse, UR9, R4 ;  /* 0x0000000905077c24 */ /* 0x040fe4000f8e0204 */
[----:B------:R-:W-:Y:S01]  /*7a90*/  IMAD.WIDE.U32 R4, R5, UR8, R16 ;  /* 0x0000000805047c25 */ /* 0x000fe2000f8e0010 */
[----:B------:R-:W-:-:S03]  /*7aa0*/  ULDC UR8, c[0x0][0x154] ;  /* 0x0000550000087ab9 */ /* 0x000fc60000000800 */
[----:B0-----:R-:W-:Y:S02]  /*7ab0*/  IMAD.MOV R6, RZ, RZ, -R21 ;  /* 0x000000ffff067224 */ /* 0x001fe400078e0a15 */
[----:B------:R-:W0:Y:S01]  /*7ac0*/  LDC R21, c[0x0][0x148] ;  /* 0x00005200ff157b82 */ /* 0x000e220000000800 */
[----:B------:R-:W-:Y:S02]  /*7ad0*/  IMAD.IADD R5, R5, 0x1, R7 ;  /* 0x0000000105057824 */ /* 0x000fe400078e0207 */
[----:B-1----:R-:W-:Y:S01]  /*7ae0*/  IMAD R19, R20, R6, R19 ;  /* 0x0000000614137224 */ /* 0x002fe200078e0213 */
[----:B--2---:R-:W-:Y:S02]  /*7af0*/  I2FP.F32.U32 R6, R14 ;  /* 0x0000000e00067245 */ /* 0x004fe40000201000 */
[--C-:B------:R-:W-:Y:S02]  /*7b00*/  SHF.R.U64 R20, R4, UR7, R5.reuse ;  /* 0x0000000704147c19 */ /* 0x100fe40008001205 */
[----:B------:R-:W-:Y:S01]  /*7b10*/  SHF.R.U32.HI R5, RZ, UR7, R5 ;  /* 0x00000007ff057c19 */ /* 0x000fe20008011605 */
[----:B------:R-:W-:Y:S01]  /*7b20*/  FMUL R6, R6, UR8 ;  /* 0x0000000806067c20 */ /* 0x000fe20008400000 */
[----:B------:R-:W-:-:S02]  /*7b30*/  ULDC UR7, c[0x0][0x608] ;  /* 0x0001820000077ab9 */ /* 0x000fc40000000800 */
[--C-:B------:R-:W-:Y:S01]  /*7b40*/  SHF.R.U64 R23, R20, UR7, R5.reuse ;  /* 0x0000000714177c19 */ /* 0x100fe20008001205 */
[----:B------:R1:W2:Y:S01]  /*7b50*/  F2I.U32.TRUNC.NTZ R24, R6 ;  /* 0x0000000600187305 */ /* 0x0002a2000020f000 */
[----:B------:R-:W-:Y:S01]  /*7b60*/  SHF.R.U32.HI R4, RZ, UR7, R5 ;  /* 0x00000007ff047c19 */ /* 0x000fe20008011605 */
[----:B------:R-:W-:-:S03]  /*7b70*/  ULDC UR7, c[0x0][0x658] ;  /* 0x0001960000077ab9 */ /* 0x000fc60000000800 */
[--C-:B------:R-:W-:Y:S02]  /*7b80*/  SHF.R.U64 R22, R23, UR7, R4.reuse ;  /* 0x0000000717167c19 */ /* 0x100fe40008001204 */
[----:B------:R-:W-:-:S03]  /*7b90*/  SHF.R.U32.HI R25, RZ, UR7, R4 ;  /* 0x00000007ff197c19 */ /* 0x000fc60008011604 */
[----:B------:R-:W-:Y:S02]  /*7ba0*/  IMAD.MOV.U32 R4, RZ, RZ, R22 ;  /* 0x000000ffff047224 */ /* 0x000fe400078e0016 */
[----:B------:R-:W-:Y:S01]  /*7bb0*/  IMAD.MOV.U32 R5, RZ, RZ, R25 ;  /* 0x000000ffff057224 */ /* 0x000fe200078e0019 */
[----:B-1----:R-:W-:Y:S06]  /*7bc0*/  @!P0 BRA `(.L_x_176) ;  /* 0x0000000000288947 */ /* 0x002fec0003800000 */
        /* <DEDUP_REMOVED lines=10> */
.L_x_176:
[----:B------:R-:W-:Y:S01]  /*7c70*/  ISETP.NE.AND P0, PT, R2, 0x1, PT ;  /* 0x000000010200780c */ /* 0x000fe20003f05270 */
[----:B------:R-:W-:Y:S01]  /*7c80*/  ULDC UR7, c[0x0][0x648] ;  /* 0x0001920000077ab9 */ /* 0x000fe20000000800 */
[----:B------:R-:W-:Y:S01]  /*7c90*/  LOP3.LUT R23, R23, UR6, RZ, 0xc0, !PT ;  /* 0x0000000617177c12 */ /* 0x000fe2000f8ec0ff */
[----:B--2---:R-:W-:Y:S01]  /*7ca0*/  IMAD.MOV R24, RZ, RZ, -R24 ;  /* 0x000000ffff187224 */ /* 0x004fe200078e0a18 */
[----:B------:R-:W-:Y:S01]  /*7cb0*/  SHF.R.U64 R4, R4, UR7, R5 ;  /* 0x0000000704047c19 */ /* 0x000fe20008001205 */
[----:B------:R-:W-:Y:S01]  /*7cc0*/  ULDC UR7, c[0x0][0x638] ;  /* 0x00018e0000077ab9 */ /* 0x000fe20000000800 */
[----:B------:R-:W-:Y:S01]  /*7cd0*/  LOP3.LUT R7, R20, UR4, RZ, 0xc0, !PT ;  /* 0x0000000414077c12 */ /* 0x000fe2000f8ec0ff */
[----:B------:R-:W-:Y:S01]  /*7ce0*/  ULDC UR8, c[0x0][0x610] ;  /* 0x0001840000087ab9 */ /* 0x000fe20000000800 */
[----:B------:R-:W-:Y:S02]  /*7cf0*/  IMAD.MOV.U32 R6, RZ, RZ, R15 ;  /* 0x000000ffff067224 */ /* 0x000fe400078e000f */
[----:B------:R-:W-:-:S02]  /*7d00*/  IMAD.MOV R5, RZ, RZ, -R4 ;  /* 0x000000ffff057224 */ /* 0x000fc400078e0a04 */
[----:B------:R-:W-:Y:S02]  /*7d10*/  IMAD R4, R4, UR5, R23 ;  /* 0x0000000504047c24 */ /* 0x000fe4000f8e0217 */
[----:B0-----:R-:W-:Y:S02]  /*7d20*/  @P0 IMAD R19, R21, R24, R14 ;  /* 0x0000001815130224 */ /* 0x001fe400078e020e */
[----:B------:R-:W-:Y:S01]  /*7d30*/  IMAD R22, R5, UR7, R22 ;  /* 0x0000000705167c24 */ /* 0x000fe2000f8e0216 */
[----:B------:R-:W-:Y:S01]  /*7d40*/  ULDC UR7, c[0x0][0x600] ;  /* 0x0001800000077ab9 */ /* 0x000fe20000000800 */
[----:B------:R-:W-:Y:S02]  /*7d50*/  IMAD R21, R4, UR8, R19 ;  /* 0x0000000804157c24 */ /* 0x000fe4000f8e0213 */
[----:B------:R-:W-:Y:S02]  /*7d60*/  IMAD R22, R22, UR7, R7 ;  /* 0x0000000716167c24 */ /* 0x000fe4000f8e0207 */
[----:B------:R-:W-:-:S03]  /*7d70*/  IMAD.MOV.U32 R4, RZ, RZ, 0x1 ;  /* 0x00000001ff047424 */ /* 0x000fc600078e00ff */
[----:B------:R-:W-:Y:S02]  /*7d80*/  SEL R19, R22, R21, !P0 ;  /* 0x0000001516137207 */ /* 0x000fe40004000000 */
[----:B------:R-:W-:-:S07]  /*7d90*/  SEL R21, R21, R22, !P0 ;  /* 0x0000001615157207 */ /* 0x000fce0004000000 */
.L_x_174:
[----:B------:R-:W-:Y:S05]  /*7da0*/  BSYNC B1 ;  /* 0x0000000000017941 */ /* 0x000fea0003800000 */
.L_x_173:
[----:B------:R-:W-:-:S13]  /*7db0*/  LOP3.LUT P0, RZ, R4, 0xff, RZ, 0xc0, !PT ;  /* 0x000000ff04ff7812 */ /* 0x000fda000780c0ff */
[----:B------:R-:W-:Y:S05]  /*7dc0*/  @P0 BRA `(.L_x_177) ;  /* 0xfffffff400080947 */ /* 0x000fea000383ffff */
[----:B------:R-:W-:Y:S05]  /*7dd0*/  BSYNC B0 ;  /* 0x0000000000007941 */ /* 0x000fea0003800000 */
.L_x_166:
[----:B------:R-:W-:-:S03]  /*7de0*/  UMOV UR7, 0xffffffff ;  /* 0xffffffff00077882 */ /* 0x000fc60000000000 */
[----:B------:R-:W-:Y:S05]  /*7df0*/  BRA.DIV UR7, `(.L_x_178) ;  /* 0x0000000207f07947 */ /* 0x000fea000b800000 */
[----:B------:R-:W-:-:S13]  /*7e00*/  ELECT P6, URZ, PT ;  /* 0x00000000003f782f */ /* 0x000fda00038c0000 */
.L_x_191:
[----:B------:R-:W-:Y:S04]  /*7e10*/  BSSY B0, `(.L_x_179) ;  /* 0x0000022000007945 */ /* 0x000fe80003800000 */
[----:B------:R-:W-:Y:S05]  /*7e20*/  @!P6 BRA `(.L_x_180) ;  /* 0x000000000080e947 */ /* 0x000fea0003800000 */
[----:B------:R-:W-:-:S04]  /*7e30*/  LOP3.LUT R18, R18, 0x2, RZ, 0xfc, !PT ;  /* 0x0000000212127812 */ /* 0x000fc800078efcff */
[----:B------:R-:W-:-:S13]  /*7e40*/  ISETP.NE.AND P0, PT, R18, 0x3, PT ;  /* 0x000000031200780c */ /* 0x000fda0003f05270 */
[----:B------:R-:W-:Y:S05]  /*7e50*/  @!P0 BRA `(.L_x_181) ;  /* 0x0000000000048947 */ /* 0x000fea0003800000 */
[----:B------:R-:W-:Y:S01]  /*7e60*/  BPT.TRAP 0x1 ;  /* 0x000000040000795c */ /* 0x000fe20000300000 */
.L_x_181:
[----:B------:R-:W0:Y:S01]  /*7e70*/  S2R R5, SR_CgaCtaId ;  /* 0x0000000000057919 */ /* 0x000e220000008800 */
[----:B------:R-:W-:Y:S02]  /*7e80*/  MOV R0, 0x400 ;  /* 0x0000040000007802 */ /* 0x000fe40000000f00 */
[----:B------:R-:W-:Y:S02]  /*7e90*/  SHF.L.U32 R2, R3, 0x1f, RZ ;  /* 0x0000001f03027819 */ /* 0x000fe400000006ff */
[----:B0-----:R-:W-:-:S05]  /*7ea0*/  LEA R5, R5, R0, 0x18 ;  /* 0x0000000005057211 */ /* 0x001fca00078ec0ff */
[----:B------:R-:W-:-:S04]  /*7eb0*/  VIADD R5, R5, 0x18 ;  /* 0x0000001805057836 */ /* 0x000fc80000000000 */
[C---:B------:R-:W-:Y:S02]  /*7ec0*/  IMAD R7, R8.reuse, 0x8, R5 ;  /* 0x0000000808077824 */ /* 0x040fe400078e0205 */
[----:B------:R-:W-:Y:S02]  /*7ed0*/  VIADD R8, R8, 0x1 ;  /* 0x0000000108087836 */ /* 0x000fe40000000000 */
[----:B------:R-:W0:Y:S03]  /*7ee0*/  SYNCS.PHASECHK.TRANS64.TRYWAIT P0, [R7+URZ], R2 ;  /* 0x00000002070075a7 */ /* 0x000e26000800017f */
[----:B------:R-:W-:-:S04]  /*7ef0*/  ISETP.NE.AND P1, PT, R8, 0x3, PT ;  /* 0x000000030800780c */ /* 0x000fc80003f25270 */
[----:B------:R-:W-:Y:S02]  /*7f00*/  SEL R0, RZ, 0x1, P1 ;  /* 0x00000001ff007807 */ /* 0x000fe40000800000 */
[----:B------:R-:W-:Y:S02]  /*7f10*/  SEL R8, R8, RZ, P1 ;  /* 0x000000ff08087207 */ /* 0x000fe40000800000 */
[----:B------:R-:W-:-:S03]  /*7f20*/  LOP3.LUT R9, R3, R0, RZ, 0x3c, !PT ;  /* 0x0000000003097212 */ /* 0x000fc600078e3cff */
[----:B------:R-:W-:Y:S01]  /*7f30*/  IMAD R4, R8, 0x8, R5 ;  /* 0x0000000808047824 */ /* 0x000fe200078e0205 */
[----:B------:R-:W-:Y:S01]  /*7f40*/  SHF.L.U32 R3, R9, 0x1f, RZ ;  /* 0x0000001f09037819 */ /* 0x000fe200000006ff */
[----:B0-----:R-:W-:Y:S06]  /*7f50*/  @!P0 BRA `(.L_x_182) ;  /* 0x0000000000b88947 */ /* 0x001fec0003800000 */
.L_x_192:
[----:B------:R-:W1:Y:S01]  /*7f60*/  SYNCS.PHASECHK.TRANS64.TRYWAIT P0, [R4+URZ], R3 ;  /* 0x00000003040075a7 */ /* 0x000e62000800017f */
[----:B------:R-:W-:-:S05]  /*7f70*/  VIADD R0, R8, 0x1 ;  /* 0x0000000108007836 */ /* 0x000fca0000000000 */
[----:B------:R-:W-:-:S04]  /*7f80*/  ISETP.NE.AND P1, PT, R0, 0x3, PT ;  /* 0x000000030000780c */ /* 0x000fc80003f25270 */
[----:B0-----:R-:W-:Y:S02]  /*7f90*/  SEL R2, RZ, 0x1, P1 ;  /* 0x00000001ff027807 */ /* 0x001fe40000800000 */
[----:B------:R-:W-:Y:S02]  /*7fa0*/  SEL R0, R0, RZ, P1 ;  /* 0x000000ff00007207 */ /* 0x000fe40000800000 */
[----:B------:R-:W-:Y:S01]  /*7fb0*/  LOP3.LUT R2, R9, R2, RZ, 0x3c, !PT ;  /* 0x0000000209027212 */ /* 0x000fe200078e3cff */
[----:B-1----:R-:W-:Y:S06]  /*7fc0*/  @!P0 BRA `(.L_x_183) ;  /* 0x0000000000b08947 */ /* 0x002fec0003800000 */
.L_x_193:
[----:B------:R-:W-:Y:S01]  /*7fd0*/  IMAD R5, R0, 0x8, R5 ;  /* 0x0000000800057824 */ /* 0x000fe200078e0205 */
[----:B------:R-:W-:-:S07]  /*7fe0*/  SHF.L.U32 R0, R2, 0x1f, RZ ;  /* 0x0000001f02007819 */ /* 0x000fce00000006ff */
.L_x_184:
[----:B-1----:R1:W2:Y:S02]  /*7ff0*/  SYNCS.PHASECHK.TRANS64.TRYWAIT P0, [R5+URZ], R0 ;  /* 0x00000000050075a7 */ /* 0x0022a4000800017f */
[----:B--2---:R-:W-:Y:S05]  /*8000*/  @!P0 NANOSLEEP.SYNCS 0x989680 ;  /* 0x009896800000895d */ /* 0x004fea0003900000 */
[----:B------:R-:W2:Y:S02]  /*8010*/  @!P0 SYNCS.PHASECHK.TRANS64 P0, [R5+URZ], R0 ;  /* 0x00000000050085a7 */ /* 0x000ea4000800007f */
[----:B--2---:R-:W-:Y:S05]  /*8020*/  @!P0 BRA `(.L_x_184) ;  /* 0xfffffffc00f08947 */ /* 0x004fea000383ffff */
.L_x_180:
[----:B------:R-:W-:Y:S05]  /*8030*/  BSYNC B0 ;  /* 0x0000000000007941 */ /* 0x000fea0003800000 */
.L_x_179:
[----:B------:R-:W-:Y:S05]  /*8040*/  EXIT ;  /* 0x000000000000794d */ /* 0x000fea0003800000 */
.L_x_21:
[----:B-1----:R1:W2:Y:S02]  /*8050*/  SYNCS.PHASECHK.TRANS64.TRYWAIT P1, [R3+URZ], R0 ;  /* 0x00000000030075a7 */ /* 0x0022a4000802017f */
[----:B--2---:R-:W-:Y:S05]  /*8060*/  @!P1 NANOSLEEP.SYNCS 0x989680 ;  /* 0x009896800000995d */ /* 0x004fea0003900000 */
[----:B------:R-:W2:Y:S02]  /*8070*/  @!P1 SYNCS.PHASECHK.TRANS64 P1, [R3+URZ], R0 ;  /* 0x00000000030095a7 */ /* 0x000ea4000802007f */
[----:B--2---:R-:W-:Y:S05]  /*8080*/  @!P1 BRA `(.L_x_21) ;  /* 0xfffffffc00f09947 */ /* 0x004fea000383ffff */
[----:B------:R-:W-:Y:S05]  /*8090*/  BRA `(.L_x_20) ;  /* 0xffffff9400a07947 */ /* 0x000fea000383ffff */
.L_x_26:
[----:B-1----:R1:W2:Y:S02]  /*80a0*/  SYNCS.PHASECHK.TRANS64.TRYWAIT P1, [R5+URZ], R4 ;  /* 0x00000004050075a7 */ /* 0x0022a4000802017f */
[----:B--2---:R-:W-:Y:S05]  /*80b0*/  @!P1 NANOSLEEP.SYNCS 0x989680 ;  /* 0x009896800000995d */ /* 0x004fea0003900000 */
[----:B------:R-:W2:Y:S02]  /*80c0*/  @!P1 SYNCS.PHASECHK.TRANS64 P1, [R5+URZ], R4 ;  /* 0x00000004050095a7 */ /* 0x000ea4000802007f */
[----:B--2---:R-:W-:Y:S05]  /*80d0*/  @!P1 BRA `(.L_x_26) ;  /* 0xfffffffc00f09947 */ /* 0x004fea000383ffff */
[----:B------:R-:W-:Y:S05]  /*80e0*/  BRA `(.L_x_25) ;  /* 0xffffff9800ec7947 */ /* 0x000fea000383ffff */
.L_x_167:
[----:B------:R-:W-:Y:S01]  /*80f0*/  BSSY B1, `(.L_x_185) ;  /* 0x0000006000017945 */ /* 0x000fe20003800000 */
[----:B------:R-:W-:-:S07]  /*8100*/  IMAD.MOV.U32 R15, RZ, RZ, -0x1 ;  /* 0xffffffffff0f7424 */ /* 0x000fce00078e00ff */
[----:B------:R-:W-:Y:S05]  /*8110*/  WARPSYNC.COLLECTIVE R15, `(.L_x_186) ;  /* 0x000000000f0c7348 */ /* 0x000fea0003c00000 */
[----:B------:R-:W-:Y:S02]  /*8120*/  ELECT P6, UR62, PT ;  /* 0x00000000003e782f */ /* 0x000fe400038c0000 */
[----:B------:R-:W-:Y:S01]  /*8130*/  MOV R14, UR62 ;  /* 0x0000003e000e7c02 */ /* 0x000fe20008000f00 */
[----:B------:R-:W-:Y:S10]  /*8140*/  ENDCOLLECTIVE ;  /* 0x000000000000791b */ /* 0x000ff40003800000 */
.L_x_186:
[----:B------:R-:W-:Y:S05]  /*8150*/  BSYNC B1 ;  /* 0x0000000000017941 */ /* 0x000fea0003800000 */
.L_x_185:
[----:B------:R-:W-:Y:S05]  /*8160*/  BRA `(.L_x_187) ;  /* 0xfffffff0002c7947 */ /* 0x000fea000383ffff */
.L_x_170:
[----:B-1----:R1:W2:Y:S02]  /*8170*/  SYNCS.PHASECHK.TRANS64.TRYWAIT P0, [R23+URZ+0x18], R14 ;  /* 0x0000180e170075a7 */ /* 0x0022a4000800017f */
[----:B--2---:R-:W-:Y:S05]  /*8180*/  @!P0 NANOSLEEP.SYNCS 0x989680 ;  /* 0x009896800000895d */ /* 0x004fea0003900000 */
[----:B------:R-:W2:Y:S02]  /*8190*/  @!P0 SYNCS.PHASECHK.TRANS64 P0, [R23+URZ+0x18], R14 ;  /* 0x0000180e170085a7 */ /* 0x000ea4000800007f */
[----:B--2---:R-:W-:Y:S05]  /*81a0*/  @!P0 BRA `(.L_x_170) ;  /* 0xfffffffc00f08947 */ /* 0x004fea000383ffff */
[----:B------:R-:W-:Y:S05]  /*81b0*/  BRA `(.L_x_188) ;  /* 0xfffffff0006c7947 */ /* 0x000fea000383ffff */
.L_x_178:
[----:B------:R-:W-:Y:S01]  /*81c0*/  BSSY B0, `(.L_x_189) ;  /* 0x0000006000007945 */ /* 0x000fe20003800000 */
[----:B------:R-:W-:-:S07]  /*81d0*/  IMAD.MOV.U32 R15, RZ, RZ, -0x1 ;  /* 0xffffffffff0f7424 */ /* 0x000fce00078e00ff */
[----:B------:R-:W-:Y:S05]  /*81e0*/  WARPSYNC.COLLECTIVE R15, `(.L_x_190) ;  /* 0x000000000f0c7348 */ /* 0x000fea0003c00000 */
[----:B------:R-:W-:Y:S02]  /*81f0*/  ELECT P6, UR62, PT ;  /* 0x00000000003e782f */ /* 0x000fe400038c0000 */
[----:B------:R-:W-:Y:S01]  /*8200*/  MOV R14, UR62 ;  /* 0x0000003e000e7c02 */ /* 0x000fe20008000f00 */
[----:B------:R-:W-:Y:S10]  /*8210*/  ENDCOLLECTIVE ;  /* 0x000000000000791b */ /* 0x000ff40003800000 */
.L_x_190:
[----:B------:R-:W-:Y:S05]  /*8220*/  BSYNC B0 ;  /* 0x0000000000007941 */ /* 0x000fea0003800000 */
.L_x_189:
[----:B------:R-:W-:Y:S05]  /*8230*/  BRA `(.L_x_191) ;  /* 0xfffffff800f47947 */ /* 0x000fea000383ffff */
.L_x_182:
[----:B0-----:R0:W1:Y:S02]  /*8240*/  SYNCS.PHASECHK.TRANS64.TRYWAIT P0, [R7+URZ], R2 ;  /* 0x00000002070075a7 */ /* 0x001064000800017f */
[----:B-1----:R-:W-:Y:S05]  /*8250*/  @!P0 NANOSLEEP.SYNCS 0x989680 ;  /* 0x009896800000895d */ /* 0x002fea0003900000 */
[----:B------:R-:W1:Y:S02]  /*8260*/  @!P0 SYNCS.PHASECHK.TRANS64 P0, [R7+URZ], R2 ;  /* 0x00000002070085a7 */ /* 0x000e64000800007f */
[----:B-1----:R-:W-:Y:S05]  /*8270*/  @!P0 BRA `(.L_x_182) ;  /* 0xfffffffc00f08947 */ /* 0x002fea000383ffff */
[----:B------:R-:W-:Y:S05]  /*8280*/  BRA `(.L_x_192) ;  /* 0xfffffffc00347947 */ /* 0x000fea000383ffff */
.L_x_183:
[----:B0-----:R0:W1:Y:S02]  /*8290*/  SYNCS.PHASECHK.TRANS64.TRYWAIT P0, [R4+URZ], R3 ;  /* 0x00000003040075a7 */ /* 0x001064000800017f */
[----:B-1----:R-:W-:Y:S05]  /*82a0*/  @!P0 NANOSLEEP.SYNCS 0x989680 ;  /* 0x009896800000895d */ /* 0x002fea0003900000 */
[----:B------:R-:W1:Y:S02]  /*82b0*/  @!P0 SYNCS.PHASECHK.TRANS64 P0, [R4+URZ], R3 ;  /* 0x00000003040085a7 */ /* 0x000e64000800007f */
[----:B-1----:R-:W-:Y:S05]  /*82c0*/  @!P0 BRA `(.L_x_183) ;  /* 0xfffffffc00f08947 */ /* 0x002fea000383ffff */
[----:B------:R-:W-:Y:S05]  /*82d0*/  BRA `(.L_x_193) ;  /* 0xfffffffc003c7947 */ /* 0x000fea000383ffff */
.L_x_194:
[----:B------:R-:W-:-:S00]  /*82e0*/  BRA `(.L_x_194) ;  /* 0xfffffffc00fc7947 */ /* 0x000fc0000383ffff */
[----:B------:R-:W-:-:S00]  /*82f0*/  NOP ;  /* 0x0000000000007918 */ /* 0x000fc00000000000 */
        /* <DEDUP_REMOVED lines=8> */
.L_x_195:


//--------------------- .nv.global.init           --------------------------
	.section	.nv.global.init,"aw",@progbits
.nv.global.init:
	.type		$str$22,@object
	.size		$str$22,($str$23 - $str$22)
$str$22:
        /*0000*/ 	.byte	0x6b, 0x5f, 0x74, 0x69, 0x6c, 0x65, 0x5f, 0x63, 0x6f, 0x75, 0x6e, 0x74, 0x20, 0x3e, 0x3d, 0x20
        /*0010*/ 	.byte	0x31, 0x00
	.type		$str$23,@object
	.size		$str$23,(__unnamed_1 - $str$23)
$str$23:
        /*0012*/ 	.byte	0x2f, 0x74, 0x6d, 0x70, 0x2f, 0x63, 0x75, 0x74, 0x6c, 0x61, 0x73, 0x73, 0x5f, 0x73, 0x77, 0x65
        /*0022*/ 	.byte	0x65, 0x70, 0x5f, 0x73, 0x72, 0x63, 0x2f, 0x69, 0x6e, 0x63, 0x6c, 0x75, 0x64, 0x65, 0x2f, 0x63
        /*0032*/ 	.byte	0x75, 0x74, 0x6c, 0x61, 0x73, 0x73, 0x2f, 0x67, 0x65, 0x6d, 0x6d, 0x2f, 0x63, 0x6f, 0x6c, 0x6c
        /*0042*/ 	.byte	0x65, 0x63, 0x74, 0x69, 0x76, 0x65, 0x2f, 0x73, 0x6d, 0x39, 0x30, 0x5f, 0x6d, 0x6d, 0x61, 0x5f
        /*0052*/ 	.byte	0x74, 0x6d, 0x61, 0x5f, 0x67, 0x6d, 0x6d, 0x61, 0x5f, 0x73, 0x73, 0x5f, 0x77, 0x61, 0x72, 0x70
        /*0062*/ 	.byte	0x73, 0x70, 0x65, 0x63, 0x69, 0x61, 0x6c, 0x69, 0x7a, 0x65, 0x64, 0x2e, 0x68, 0x70, 0x70, 0x00
	.type		__unnamed_1,@object
	.size		__unnamed_1,(.L_0 - __unnamed_1)
__unnamed_1:
        /*0072*/ 	.byte	0x76, 0x6f, 0x69, 0x64, 0x20, 0x63, 0x75, 0x74, 0x6c, 0x61, 0x73, 0x73, 0x3a, 0x3a, 0x67, 0x65
        /* <DEDUP_REMOVED lines=181> */
.L_0:


//--------------------- .nv.shared._ZN7cutlass13device_kernelINS_4gemm6kernel13GemmUniversalIN4cute5tupleIJiiiiEEENS1_10collective13CollectiveMmaINS1_34MainloopSm90TmaGmmaWarpSpecializedILi3ENS5_IJNS4_1CILi1EEENSA_ILi2EEESB_EEENS1_35KernelTmaWarpSpecializedCooperativeEEENS5_IJNSA_ILi128EEESG_SG_EEENS_10bfloat16_tENS5_IJlSB_lEEESI_SJ_NS4_8TiledMMAINS4_8MMA_AtomIJNS4_4SM904GMMA28MMA_64x128x16_F32BF16BF16_SSILNSN_5MajorE0ELSP_0ELNSN_7ScaleInE1ELSQ_1EEEEEENS4_6LayoutINS5_IJSC_SB_SB_EEENS5_IJSB_NSA_ILi0EEESV_EEEEENS5_IJNS4_10UnderscoreESY_SY_EEEEENS4_23SM90_TMA_LOAD_MULTICASTENS4_14ComposedLayoutINS4_7SwizzleILi3ELi4ELi3EEENS4_18smem_ptr_flag_bitsILi16EEENST_INS5_IJNSA_ILi8EEENSA_ILi64EEEEEENS5_IJS18_SB_EEEEEEEvNS4_8identityENS4_13SM90_TMA_LOADES1C_vS1D_EENS_8epilogue10collective6detail29Sm90TmaWarpSpecializedAdapterINS1H_15DefaultEpilogueISI_SJ_SJ_NS1G_6thread17LinearCombinationISI_Li1EffLNS1L_9ScaleType4KindE0ELNS_15FloatRoundStyleE2ESI_EENS1_15EpilogueDefaultEEEEEvvEEEEvNT_6ParamsE --------------------------
	.section	.nv.shared._ZN7cutlass13device_kernelINS_4gemm6kernel13GemmUniversalIN4cute5tupleIJiiiiEEENS1_10collective13CollectiveMmaINS1_34MainloopSm90TmaGmmaWarpSpecializedILi3ENS5_IJNS4_1CILi1EEENSA_ILi2EEESB_EEENS1_35KernelTmaWarpSpecializedCooperativeEEENS5_IJNSA_ILi128EEESG_SG_EEENS_10bfloat16_tENS5_IJlSB_lEEESI_SJ_NS4_8TiledMMAINS4_8MMA_AtomIJNS4_4SM904GMMA28MMA_64x128x16_F32BF16BF16_SSILNSN_5MajorE0ELSP_0ELNSN_7ScaleInE1ELSQ_1EEEEEENS4_6LayoutINS5_IJSC_SB_SB_EEENS5_IJSB_NSA_ILi0EEESV_EEEEENS5_IJNS4_10UnderscoreESY_SY_EEEEENS4_23SM90_TMA_LOAD_MULTICASTENS4_14ComposedLayoutINS4_7SwizzleILi3ELi4ELi3EEENS4_18smem_ptr_flag_bitsILi16EEENST_INS5_IJNSA_ILi8EEENSA_ILi64EEEEEENS5_IJS18_SB_EEEEEEEvNS4_8identityENS4_13SM90_TMA_LOADES1C_vS1D_EENS_8epilogue10collective6detail29Sm90TmaWarpSpecializedAdapterINS1H_15DefaultEpilogueISI_SJ_SJ_NS1G_6thread17LinearCombinationISI_Li1EffLNS1L_9ScaleType4KindE0ELNS_15FloatRoundStyleE2ESI_EENS1_15EpilogueDefaultEEEEEvvEEEEvNT_6ParamsE,"aw",@nobits
	.sectionflags	@""
	.align	16
	.zero		1024


//--------------------- .nv.shared.reserved.0     --------------------------
	.section	.nv.shared.reserved.0,"aw",@nobits
	.weak		__nv_reservedSMEM_offset_0_alias
	.size		__nv_reservedSMEM_offset_0_alias, 0, 0
	.other		__nv_reservedSMEM_offset_0_alias,@"STO_CUDA_RESERVED_SHARED STV_DEFAULT"
__nv_reservedSMEM_offset_0_alias:
	.zero		0


//--------------------- .nv.global                --------------------------
	.section	.nv.global,"aw",@nobits
.nv.global:
	.type		_ZN39_INTERNAL_8e91b5b6_4_k_cu_03618538_27034cute1_E,@object
	.size		_ZN39_INTERNAL_8e91b5b6_4_k_cu_03618538_27034cute1_E,(_ZN39_INTERNAL_8e91b5b6_4_k_cu_03618538_27034cuda3std3__45__cpo6cbeginE - _ZN39_INTERNAL_8e91b5b6_4_k_cu_03618538_27034cute1_E)
_ZN39_INTERNAL_8e91b5b6_4_k_cu_03618538_27034cute1_E:
	.zero		1
	.type		_ZN39_INTERNAL_8e91b5b6_4_k_cu_03618538_27034cuda3std3__45__cpo6cbeginE,@object
	.size		_ZN39_INTERNAL_8e91b5b6_4_k_cu_03618538_27034cuda3std3__45__cpo6cbeginE,(_ZN39_INTERNAL_8e91b5b6_4_k_cu_03618538_27034cuda3std3__48in_placeE - _ZN39_INTERNAL_8e91b5b6_4_k_cu_03618538_27034cuda3std3__45__cpo6cbeginE)
_ZN39_INTERNAL_8e91b5b6_4_k_cu_03618538_27034cuda3std3__45__cpo6cbeginE:
	.zero		1
	.type		_ZN39_INTERNAL_8e91b5b6_4_k_cu_03618538_27034cuda3std3__48in_placeE,@object
	.size		_ZN39_INTERNAL_8e91b5b6_4_k_cu_03618538_27034cuda3std3__48in_placeE,(_ZN39_INTERNAL_8e91b5b6_4_k_cu_03618538_27034cuda3std6ranges3__45__cpo9iter_moveE - _ZN39_INTERNAL_8e91b5b6_4_k_cu_03618538_27034cuda3std3__48in_placeE)
_ZN39_INTERNAL_8e91b5b6_4_k_cu_03618538_27034cuda3std3__48in_placeE:
	.zero		1
	.type		_ZN39_INTERNAL_8e91b5b6_4_k_cu_03618538_27034cuda3std6ranges3__45__cpo9iter_moveE,@object
	.size		_ZN39_INTERNAL_8e91b5b6_4_k_cu_03618538_27034cuda3std6ranges3__45__cpo9iter_moveE,(_ZN39_INTERNAL_8e91b5b6_4_k_cu_03618538_27034cuda3std3__45__cpo5beginE - _ZN39_INTERNAL_8e91b5b6_4_k_cu_03618538_27034cuda3std6ranges3__45__cpo9iter_moveE)
_ZN39_INTERNAL_8e91b5b6_4_k_cu_03618538_27034cuda3std6ranges3__45__cpo9iter_moveE:
	.zero		1
	.type		_ZN39_INTERNAL_8e91b5b6_4_k_cu_03618538_27034cuda3std3__45__cpo5beginE,@object
	.size		_ZN39_INTERNAL_8e91b5b6_4_k_cu_03618538_27034cuda3std3__45__cpo5beginE,(_ZN39_INTERNAL_8e91b5b6_4_k_cu_03618538_27034cuda3std3__441_GLOBAL__N__8e91b5b6_4_k_cu_03618538_27036ignoreE - _ZN39_INTERNAL_8e91b5b6_4_k_cu_03618538_27034cuda3std3__45__cpo5beginE)
_ZN39_INTERNAL_8e91b5b6_4_k_cu_03618538_27034cuda3std3__45__cpo5beginE:
	.zero		1
	.type		_ZN39_INTERNAL_8e91b5b6_4_k_cu_03618538_27034cuda3std3__441_GLOBAL__N__8e91b5b6_4_k_cu_03618538_27036ignoreE,@object
	.size		_ZN39_INTERNAL_8e91b5b6_4_k_cu_03618538_27034cuda3std3__441_GLOBAL__N__8e91b5b6_4_k_cu_03618538_27036ignoreE,(_ZN39_INTERNAL_8e91b5b6_4_k_cu_03618538_27034cute7productE - _ZN39_INTERNAL_8e91b5b6_4_k_cu_03618538_27034cuda3std3__441_GLOBAL__N__8e91b5b6_4_k_cu_03618538_27036ignoreE)
_ZN39_INTERNAL_8e91b5b6_4_k_cu_03618538_27034cuda3std3__441_GLOBAL__N__8e91b5b6_4_k_cu_03618538_27036ignoreE:
	.zero		1
	.type		_ZN39_INTERNAL_8e91b5b6_4_k_cu_03618538_27034cute7productE,@object
	.size		_ZN39_INTERNAL_8e91b5b6_4_k_cu_03618538_27034cute7productE,(_ZN39_INTERNAL_8e91b5b6_4_k_cu_03618538_27034cuda3std3__45__cpo3endE - _ZN39_INTERNAL_8e91b5b6_4_k_cu_03618538_27034cute7productE)
_ZN39_INTERNAL_8e91b5b6_4_k_cu_03618538_27034cute7productE:
	.zero		1
	.type		_ZN39_INTERNAL_8e91b5b6_4_k_cu_03618538_27034cuda3std3__45__cpo3endE,@object
	.size		_ZN39_INTERNAL_8e91b5b6_4_k_cu_03618538_27034cuda3std3__45__cpo3endE,(_ZN39_INTERNAL_8e91b5b6_4_k_cu_03618538_27034cuda3std3__419piecewise_constructE - _ZN39_INTERNAL_8e91b5b6_4_k_cu_03618538_27034cuda3std3__45__cpo3endE)
_ZN39_INTERNAL_8e91b5b6_4_k_cu_03618538_27034cuda3std3__45__cpo3endE:
	.zero		1
	.type		_ZN39_INTERNAL_8e91b5b6_4_k_cu_03618538_27034cuda3std3__419piecewise_constructE,@object
	.size		_ZN39_INTERNAL_8e91b5b6_4_k_cu_03618538_27034cuda3std3__419piecewise_constructE,(_ZN39_INTERNAL_8e91b5b6_4_k_cu_03618538_27034cuda3std3__45__cpo4cendE - _ZN39_INTERNAL_8e91b5b6_4_k_cu_03618538_27034cuda3std3__419piecewise_constructE)
_ZN39_INTERNAL_8e91b5b6_4_k_cu_03618538_27034cuda3std3__419piecewise_constructE:
	.zero		1
	.type		_ZN39_INTERNAL_8e91b5b6_4_k_cu_03618538_27034cuda3std3__45__cpo4cendE,@object
	.size		_ZN39_INTERNAL_8e91b5b6_4_k_cu_03618538_27034cuda3std3__45__cpo4cendE,(_ZN39_INTERNAL_8e91b5b6_4_k_cu_03618538_27034cuda3std6ranges3__45__cpo4swapE - _ZN39_INTERNAL_8e91b5b6_4_k_cu_03618538_27034cuda3std3__45__cpo4cendE)
_ZN39_INTERNAL_8e91b5b6_4_k_cu_03618538_27034cuda3std3__45__cpo4cendE:
	.zero		1
	.type		_ZN39_INTERNAL_8e91b5b6_4_k_cu_03618538_27034cuda3std6ranges3__45__cpo4swapE,@object
	.size		_ZN39_INTERNAL_8e91b5b6_4_k_cu_03618538_27034cuda3std6ranges3__45__cpo4swapE,(.L_8 - _ZN39_INTERNAL_8e91b5b6_4_k_cu_03618538_27034cuda3std6ranges3__45__cpo4swapE)
_ZN39_INTERNAL_8e91b5b6_4_k_cu_03618538_27034cuda3std6ranges3__45__cpo4swapE:
	.zero		1
.L_8:


//--------------------- .nv.constant0._ZN7cutlass13device_kernelINS_4gemm6kernel13GemmUniversalIN4cute5tupleIJiiiiEEENS1_10collective13CollectiveMmaINS1_34MainloopSm90TmaGmmaWarpSpecializedILi3ENS5_IJNS4_1CILi1EEENSA_ILi2EEESB_EEENS1_35KernelTmaWarpSpecializedCooperativeEEENS5_IJNSA_ILi128EEESG_SG_EEENS_10bfloat16_tENS5_IJlSB_lEEESI_SJ_NS4_8TiledMMAINS4_8MMA_AtomIJNS4_4SM904GMMA28MMA_64x128x16_F32BF16BF16_SSILNSN_5MajorE0ELSP_0ELNSN_7ScaleInE1ELSQ_1EEEEEENS4_6LayoutINS5_IJSC_SB_SB_EEENS5_IJSB_NSA_ILi0EEESV_EEEEENS5_IJNS4_10UnderscoreESY_SY_EEEEENS4_23SM90_TMA_LOAD_MULTICASTENS4_14ComposedLayoutINS4_7SwizzleILi3ELi4ELi3EEENS4_18smem_ptr_flag_bitsILi16EEENST_INS5_IJNSA_ILi8EEENSA_ILi64EEEEEENS5_IJS18_SB_EEEEEEEvNS4_8identityENS4_13SM90_TMA_LOADES1C_vS1D_EENS_8epilogue10collective6detail29Sm90TmaWarpSpecializedAdapterINS1H_15DefaultEpilogueISI_SJ_SJ_NS1G_6thread17LinearCombinationISI_Li1EffLNS1L_9ScaleType4KindE0ELNS_15FloatRoundStyleE2ESI_EENS1_15EpilogueDefaultEEEEEvvEEEEvNT_6ParamsE --------------------------
	.section	.nv.constant0._ZN7cutlass13device_kernelINS_4gemm6kernel13GemmUniversalIN4cute5tupleIJiiiiEEENS1_10collective13CollectiveMmaINS1_34MainloopSm90TmaGmmaWarpSpecializedILi3ENS5_IJNS4_1CILi1EEENSA_ILi2EEESB_EEENS1_35KernelTmaWarpSpecializedCooperativeEEENS5_IJNSA_ILi128EEESG_SG_EEENS_10bfloat16_tENS5_IJlSB_lEEESI_SJ_NS4_8TiledMMAINS4_8MMA_AtomIJNS4_4SM904GMMA28MMA_64x128x16_F32BF16BF16_SSILNSN_5MajorE0ELSP_0ELNSN_7ScaleInE1ELSQ_1EEEEEENS4_6LayoutINS5_IJSC_SB_SB_EEENS5_IJSB_NSA_ILi0EEESV_EEEEENS5_IJNS4_10UnderscoreESY_SY_EEEEENS4_23SM90_TMA_LOAD_MULTICASTENS4_14ComposedLayoutINS4_7SwizzleILi3ELi4ELi3EEENS4_18smem_ptr_flag_bitsILi16EEENST_INS5_IJNSA_ILi8EEENSA_ILi64EEEEEENS5_IJS18_SB_EEEEEEEvNS4_8identityENS4_13SM90_TMA_LOADES1C_vS1D_EENS_8epilogue10collective6detail29Sm90TmaWarpSpecializedAdapterINS1H_15DefaultEpilogueISI_SJ_SJ_NS1G_6thread17LinearCombinationISI_Li1EffLNS1L_9ScaleType4KindE0ELNS_15FloatRoundStyleE2ESI_EENS1_15EpilogueDefaultEEEEEvvEEEEvNT_6ParamsE,"a",@progbits
	.sectionflags	@""
	.align	4
.nv.constant0._ZN7cutlass13device_kernelINS_4gemm6kernel13GemmUniversalIN4cute5tupleIJiiiiEEENS1_10collective13CollectiveMmaINS1_34MainloopSm90TmaGmmaWarpSpecializedILi3ENS5_IJNS4_1CILi1EEENSA_ILi2EEESB_EEENS1_35KernelTmaWarpSpecializedCooperativeEEENS5_IJNSA_ILi128EEESG_SG_EEENS_10bfloat16_tENS5_IJlSB_lEEESI_SJ_NS4_8TiledMMAINS4_8MMA_AtomIJNS4_4SM904GMMA28MMA_64x128x16_F32BF16BF16_SSILNSN_5MajorE0ELSP_0ELNSN_7ScaleInE1ELSQ_1EEEEEENS4_6LayoutINS5_IJSC_SB_SB_EEENS5_IJSB_NSA_ILi0EEESV_EEEEENS5_IJNS4_10UnderscoreESY_SY_EEEEENS4_23SM90_TMA_LOAD_MULTICASTENS4_14ComposedLayoutINS4_7SwizzleILi3ELi4ELi3EEENS4_18smem_ptr_flag_bitsILi16EEENST_INS5_IJNSA_ILi8EEENSA_ILi64EEEEEENS5_IJS18_SB_EEEEEEEvNS4_8identityENS4_13SM90_TMA_LOADES1C_vS1D_EENS_8epilogue10collective6detail29Sm90TmaWarpSpecializedAdapterINS1H_15DefaultEpilogueISI_SJ_SJ_NS1G_6thread17LinearCombinationISI_Li1EffLNS1L_9ScaleType4KindE0ELNS_15FloatRoundStyleE2ESI_EENS1_15EpilogueDefaultEEEEEvvEEEEvNT_6ParamsE:
	.zero		1664


//--------------------- SYMBOLS --------------------------

	.type		.nv.reservedSmem.offset0,@object
	.size		.nv.reservedSmem.offset0,0x4
	.type		__assertfail,@function
